//
// Generated by NVIDIA NVVM Compiler
//
// Compiler Build ID: CL-36424714
// Cuda compilation tools, release 13.0, V13.0.88
// Based on NVVM 20.0.0
//

.version 9.0
.target sm_100
.address_size 64

	// .globl	_Z2enPjii
.extern .func  (.param .b32 func_retval0) vprintf
(
	.param .b64 vprintf_param_0,
	.param .b64 vprintf_param_1
)
;
.global .align 1 .b8 _ZN34_INTERNAL_fb536954_4_k_cu_c0dfdeff4cuda3std3__45__cpo5beginE[1];
.global .align 1 .b8 _ZN34_INTERNAL_fb536954_4_k_cu_c0dfdeff4cuda3std3__45__cpo3endE[1];
.global .align 1 .b8 _ZN34_INTERNAL_fb536954_4_k_cu_c0dfdeff4cuda3std3__45__cpo6cbeginE[1];
.global .align 1 .b8 _ZN34_INTERNAL_fb536954_4_k_cu_c0dfdeff4cuda3std3__45__cpo4cendE[1];
.global .align 1 .b8 _ZN34_INTERNAL_fb536954_4_k_cu_c0dfdeff4cuda3std3__45__cpo6rbeginE[1];
.global .align 1 .b8 _ZN34_INTERNAL_fb536954_4_k_cu_c0dfdeff4cuda3std3__45__cpo4rendE[1];
.global .align 1 .b8 _ZN34_INTERNAL_fb536954_4_k_cu_c0dfdeff4cuda3std3__45__cpo7crbeginE[1];
.global .align 1 .b8 _ZN34_INTERNAL_fb536954_4_k_cu_c0dfdeff4cuda3std3__45__cpo5crendE[1];
.global .align 1 .b8 _ZN34_INTERNAL_fb536954_4_k_cu_c0dfdeff4cuda3std3__436_GLOBAL__N__fb536954_4_k_cu_c0dfdeff6ignoreE[1];
.global .align 1 .b8 _ZN34_INTERNAL_fb536954_4_k_cu_c0dfdeff4cuda3std3__419piecewise_constructE[1];
.global .align 1 .b8 _ZN34_INTERNAL_fb536954_4_k_cu_c0dfdeff4cuda3std3__48in_placeE[1];
.global .align 1 .b8 _ZN34_INTERNAL_fb536954_4_k_cu_c0dfdeff4cuda3std3__420unreachable_sentinelE[1];
.global .align 1 .b8 _ZN34_INTERNAL_fb536954_4_k_cu_c0dfdeff4cuda3std3__47nulloptE[1];
.global .align 1 .b8 _ZN34_INTERNAL_fb536954_4_k_cu_c0dfdeff4cuda3std3__48unexpectE[1];
.global .align 1 .b8 _ZN34_INTERNAL_fb536954_4_k_cu_c0dfdeff4cuda3std6ranges3__45__cpo4swapE[1];
.global .align 1 .b8 _ZN34_INTERNAL_fb536954_4_k_cu_c0dfdeff4cuda3std6ranges3__45__cpo9iter_moveE[1];
.global .align 1 .b8 _ZN34_INTERNAL_fb536954_4_k_cu_c0dfdeff4cuda3std6ranges3__45__cpo5beginE[1];
.global .align 1 .b8 _ZN34_INTERNAL_fb536954_4_k_cu_c0dfdeff4cuda3std6ranges3__45__cpo3endE[1];
.global .align 1 .b8 _ZN34_INTERNAL_fb536954_4_k_cu_c0dfdeff4cuda3std6ranges3__45__cpo6cbeginE[1];
.global .align 1 .b8 _ZN34_INTERNAL_fb536954_4_k_cu_c0dfdeff4cuda3std6ranges3__45__cpo4cendE[1];
.global .align 1 .b8 _ZN34_INTERNAL_fb536954_4_k_cu_c0dfdeff4cuda3std6ranges3__45__cpo7advanceE[1];
.global .align 1 .b8 _ZN34_INTERNAL_fb536954_4_k_cu_c0dfdeff4cuda3std6ranges3__45__cpo9iter_swapE[1];
.global .align 1 .b8 _ZN34_INTERNAL_fb536954_4_k_cu_c0dfdeff4cuda3std6ranges3__45__cpo4nextE[1];
.global .align 1 .b8 _ZN34_INTERNAL_fb536954_4_k_cu_c0dfdeff4cuda3std6ranges3__45__cpo4prevE[1];
.global .align 1 .b8 _ZN34_INTERNAL_fb536954_4_k_cu_c0dfdeff4cuda3std6ranges3__45__cpo4dataE[1];
.global .align 1 .b8 _ZN34_INTERNAL_fb536954_4_k_cu_c0dfdeff4cuda3std6ranges3__45__cpo5cdataE[1];
.global .align 1 .b8 _ZN34_INTERNAL_fb536954_4_k_cu_c0dfdeff4cuda3std6ranges3__45__cpo4sizeE[1];
.global .align 1 .b8 _ZN34_INTERNAL_fb536954_4_k_cu_c0dfdeff4cuda3std6ranges3__45__cpo5ssizeE[1];
.global .align 1 .b8 _ZN34_INTERNAL_fb536954_4_k_cu_c0dfdeff4cuda3std6ranges3__45__cpo8distanceE[1];
.global .align 1 .b8 _ZN34_INTERNAL_fb536954_4_k_cu_c0dfdeff6thrust24THRUST_300001_SM_1000_NS8cuda_cub3parE[1];
.global .align 1 .b8 _ZN34_INTERNAL_fb536954_4_k_cu_c0dfdeff6thrust24THRUST_300001_SM_1000_NS8cuda_cub10par_nosyncE[1];
.global .align 1 .b8 _ZN34_INTERNAL_fb536954_4_k_cu_c0dfdeff6thrust24THRUST_300001_SM_1000_NS6system6detail10sequential3seqE[1];
.global .align 1 .b8 _ZN34_INTERNAL_fb536954_4_k_cu_c0dfdeff6thrust24THRUST_300001_SM_1000_NS6system3cpp3parE[1];
.global .align 1 .b8 _ZN34_INTERNAL_fb536954_4_k_cu_c0dfdeff6thrust24THRUST_300001_SM_1000_NS12placeholders2_1E[1];
.global .align 1 .b8 _ZN34_INTERNAL_fb536954_4_k_cu_c0dfdeff6thrust24THRUST_300001_SM_1000_NS12placeholders2_2E[1];
.global .align 1 .b8 _ZN34_INTERNAL_fb536954_4_k_cu_c0dfdeff6thrust24THRUST_300001_SM_1000_NS12placeholders2_3E[1];
.global .align 1 .b8 _ZN34_INTERNAL_fb536954_4_k_cu_c0dfdeff6thrust24THRUST_300001_SM_1000_NS12placeholders2_4E[1];
.global .align 1 .b8 _ZN34_INTERNAL_fb536954_4_k_cu_c0dfdeff6thrust24THRUST_300001_SM_1000_NS12placeholders2_5E[1];
.global .align 1 .b8 _ZN34_INTERNAL_fb536954_4_k_cu_c0dfdeff6thrust24THRUST_300001_SM_1000_NS12placeholders2_6E[1];
.global .align 1 .b8 _ZN34_INTERNAL_fb536954_4_k_cu_c0dfdeff6thrust24THRUST_300001_SM_1000_NS12placeholders2_7E[1];
.global .align 1 .b8 _ZN34_INTERNAL_fb536954_4_k_cu_c0dfdeff6thrust24THRUST_300001_SM_1000_NS12placeholders2_8E[1];
.global .align 1 .b8 _ZN34_INTERNAL_fb536954_4_k_cu_c0dfdeff6thrust24THRUST_300001_SM_1000_NS12placeholders2_9E[1];
.global .align 1 .b8 _ZN34_INTERNAL_fb536954_4_k_cu_c0dfdeff6thrust24THRUST_300001_SM_1000_NS12placeholders3_10E[1];
.global .align 1 .b8 _ZN34_INTERNAL_fb536954_4_k_cu_c0dfdeff6thrust24THRUST_300001_SM_1000_NS3seqE[1];
.global .align 1 .b8 _ZN34_INTERNAL_fb536954_4_k_cu_c0dfdeff6thrust24THRUST_300001_SM_1000_NS6deviceE[1];
.global .align 1 .b8 $str[3] = {37, 100};

.visible .entry _Z2enPjii(
	.param .u64 .ptr .align 1 _Z2enPjii_param_0,
	.param .u32 _Z2enPjii_param_1,
	.param .u32 _Z2enPjii_param_2
)
{
	.reg .pred 	%p<4>;
	.reg .b32 	%r<110>;
	.reg .b64 	%rd<5>;

	ld.param.u64 	%rd1, [_Z2enPjii_param_0];
	ld.param.u32 	%r6, [_Z2enPjii_param_1];
	ld.param.u32 	%r7, [_Z2enPjii_param_2];
	mov.u32 	%r8, %tid.x;
	mov.u32 	%r9, %ctaid.x;
	mov.u32 	%r10, %ntid.x;
	mad.lo.s32 	%r1, %r9, %r10, %r8;
	mov.u32 	%r11, %tid.y;
	mov.u32 	%r12, %ctaid.y;
	mov.u32 	%r13, %ntid.y;
	mad.lo.s32 	%r14, %r12, %r13, %r11;
	and.b32  	%r3, %r1, 65535;
	setp.ge.s32 	%p1, %r3, %r6;
	and.b32  	%r4, %r14, 65535;
	setp.ge.s32 	%p2, %r4, %r7;
	or.pred  	%p3, %p1, %p2;
	@%p3 bra 	$L__BB0_2;
	cvta.to.global.u64 	%rd2, %rd1;
	mad.lo.s32 	%r15, %r7, %r3, %r4;
	mul.wide.u32 	%rd3, %r15, 4;
	add.s64 	%rd4, %rd2, %rd3;
	shl.b32 	%r16, %r1, 1;
	and.b32  	%r17, %r16, 2;
	and.b32  	%r18, %r14, 1;
	or.b32  	%r19, %r18, %r17;
	shl.b32 	%r20, %r1, 2;
	and.b32  	%r21, %r20, 8;
	shl.b32 	%r22, %r14, 1;
	and.b32  	%r23, %r22, 4;
	or.b32  	%r24, %r23, %r19;
	or.b32  	%r25, %r24, %r21;
	shl.b32 	%r26, %r1, 3;
	and.b32  	%r27, %r26, 32;
	shl.b32 	%r28, %r14, 2;
	and.b32  	%r29, %r28, 16;
	or.b32  	%r30, %r29, %r25;
	or.b32  	%r31, %r30, %r27;
	shl.b32 	%r32, %r1, 4;
	and.b32  	%r33, %r32, 128;
	shl.b32 	%r34, %r14, 3;
	and.b32  	%r35, %r34, 64;
	or.b32  	%r36, %r35, %r31;
	or.b32  	%r37, %r36, %r33;
	shl.b32 	%r38, %r1, 5;
	and.b32  	%r39, %r38, 512;
	shl.b32 	%r40, %r14, 4;
	and.b32  	%r41, %r40, 256;
	or.b32  	%r42, %r41, %r37;
	or.b32  	%r43, %r42, %r39;
	shl.b32 	%r44, %r1, 6;
	and.b32  	%r45, %r44, 2048;
	shl.b32 	%r46, %r14, 5;
	and.b32  	%r47, %r46, 1024;
	or.b32  	%r48, %r47, %r43;
	or.b32  	%r49, %r48, %r45;
	shl.b32 	%r50, %r1, 7;
	and.b32  	%r51, %r50, 8192;
	shl.b32 	%r52, %r14, 6;
	and.b32  	%r53, %r52, 4096;
	or.b32  	%r54, %r53, %r49;
	or.b32  	%r55, %r54, %r51;
	shl.b32 	%r56, %r1, 8;
	and.b32  	%r57, %r56, 32768;
	shl.b32 	%r58, %r14, 7;
	and.b32  	%r59, %r58, 16384;
	or.b32  	%r60, %r59, %r55;
	or.b32  	%r61, %r60, %r57;
	shl.b32 	%r62, %r1, 9;
	and.b32  	%r63, %r62, 131072;
	shl.b32 	%r64, %r14, 8;
	and.b32  	%r65, %r64, 65536;
	or.b32  	%r66, %r65, %r61;
	or.b32  	%r67, %r66, %r63;
	shl.b32 	%r68, %r1, 10;
	and.b32  	%r69, %r68, 524288;
	shl.b32 	%r70, %r14, 9;
	and.b32  	%r71, %r70, 262144;
	or.b32  	%r72, %r71, %r67;
	or.b32  	%r73, %r72, %r69;
	shl.b32 	%r74, %r1, 11;
	and.b32  	%r75, %r74, 2097152;
	shl.b32 	%r76, %r14, 10;
	and.b32  	%r77, %r76, 1048576;
	or.b32  	%r78, %r77, %r73;
	or.b32  	%r79, %r78, %r75;
	shl.b32 	%r80, %r1, 12;
	and.b32  	%r81, %r80, 8388608;
	shl.b32 	%r82, %r14, 11;
	and.b32  	%r83, %r82, 4194304;
	or.b32  	%r84, %r83, %r79;
	or.b32  	%r85, %r84, %r81;
	shl.b32 	%r86, %r1, 13;
	and.b32  	%r87, %r86, 33554432;
	shl.b32 	%r88, %r14, 12;
	and.b32  	%r89, %r88, 16777216;
	or.b32  	%r90, %r89, %r85;
	or.b32  	%r91, %r90, %r87;
	shl.b32 	%r92, %r1, 14;
	and.b32  	%r93, %r92, 134217728;
	shl.b32 	%r94, %r14, 13;
	and.b32  	%r95, %r94, 67108864;
	or.b32  	%r96, %r95, %r91;
	or.b32  	%r97, %r96, %r93;
	shl.b32 	%r98, %r1, 15;
	and.b32  	%r99, %r98, 536870912;
	shl.b32 	%r100, %r14, 14;
	and.b32  	%r101, %r100, 268435456;
	or.b32  	%r102, %r101, %r97;
	or.b32  	%r103, %r102, %r99;
	shl.b32 	%r104, %r1, 16;
	and.b32  	%r105, %r104, -2147483648;
	shl.b32 	%r106, %r14, 15;
	and.b32  	%r107, %r106, 1073741824;
	or.b32  	%r108, %r107, %r103;
	or.b32  	%r109, %r108, %r105;
	st.global.u32 	[%rd4], %r109;
$L__BB0_2:
	ret;

}
	// .globl	_Z2dePjS_S_ii
.visible .entry _Z2dePjS_S_ii(
	.param .u64 .ptr .align 1 _Z2dePjS_S_ii_param_0,
	.param .u64 .ptr .align 1 _Z2dePjS_S_ii_param_1,
	.param .u64 .ptr .align 1 _Z2dePjS_S_ii_param_2,
	.param .u32 _Z2dePjS_S_ii_param_3,
	.param .u32 _Z2dePjS_S_ii_param_4
)
{
	.local .align 16 .b8 	__local_depot1[144];
	.reg .b64 	%SP;
	.reg .b64 	%SPL;
	.reg .pred 	%p<22>;
	.reg .b32 	%r<117>;
	.reg .b64 	%rd<29>;

	mov.u64 	%SPL, __local_depot1;
	cvta.local.u64 	%SP, %SPL;
	ld.param.u64 	%rd8, [_Z2dePjS_S_ii_param_0];
	ld.param.u64 	%rd6, [_Z2dePjS_S_ii_param_1];
	ld.param.u64 	%rd7, [_Z2dePjS_S_ii_param_2];
	ld.param.u32 	%r51, [_Z2dePjS_S_ii_param_3];
	cvta.to.global.u64 	%rd9, %rd8;
	add.u64 	%rd1, %SPL, 0;
	add.u64 	%rd2, %SPL, 64;
	add.u64 	%rd12, %SP, 128;
	add.u64 	%rd13, %SPL, 128;
	mov.u32 	%r52, %tid.x;
	mov.u32 	%r53, %ctaid.x;
	mov.u32 	%r54, %ntid.x;
	mad.lo.s32 	%r55, %r53, %r54, %r52;
	mov.u32 	%r56, %tid.y;
	mov.u32 	%r57, %ctaid.y;
	mov.u32 	%r58, %ntid.y;
	mad.lo.s32 	%r59, %r57, %r58, %r56;
	and.b32  	%r1, %r55, 65535;
	st.local.u32 	[%rd13], %r1;
	mov.u64 	%rd14, $str;
	cvta.global.u64 	%rd15, %rd14;
	{ // callseq 0, 0
	.param .b64 param0;
	st.param.b64 	[param0], %rd15;
	.param .b64 param1;
	st.param.b64 	[param1], %rd12;
	.param .b32 retval0;
	call.uni (retval0), 
	vprintf, 
	(
	param0, 
	param1
	);
	ld.param.b32 	%r60, [retval0];
	} // callseq 0
	mov.b32 	%r62, 0;
	st.local.v4.u32 	[%rd1], {%r62, %r62, %r62, %r62};
	st.local.v4.u32 	[%rd1+16], {%r62, %r62, %r62, %r62};
	st.local.v4.u32 	[%rd1+32], {%r62, %r62, %r62, %r62};
	st.local.v4.u32 	[%rd1+48], {%r62, %r62, %r62, %r62};
	st.local.v4.u32 	[%rd2], {%r62, %r62, %r62, %r62};
	st.local.v4.u32 	[%rd2+16], {%r62, %r62, %r62, %r62};
	st.local.v4.u32 	[%rd2+32], {%r62, %r62, %r62, %r62};
	st.local.v4.u32 	[%rd2+48], {%r62, %r62, %r62, %r62};
	and.b32  	%r2, %r59, 65535;
	mad.lo.s32 	%r63, %r51, %r1, %r2;
	mul.wide.s32 	%rd16, %r63, 4;
	add.s64 	%rd3, %rd9, %rd16;
	ld.global.u32 	%r96, [%rd3];
	setp.eq.s32 	%p1, %r96, 0;
	@%p1 bra 	$L__BB1_5;
	mov.b32 	%r99, 0;
$L__BB1_2:
	setp.ne.s32 	%p2, %r99, 0;
	@%p2 bra 	$L__BB1_16;
	and.b32  	%r69, %r96, 1;
	mul.wide.s32 	%rd19, %r98, 4;
	add.s64 	%rd20, %rd2, %rd19;
	st.local.u32 	[%rd20], %r69;
	add.s32 	%r98, %r98, 1;
	mov.b32 	%r99, 1;
	bra.uni 	$L__BB1_17;
$L__BB1_4:
	st.global.u32 	[%rd3], %r16;
$L__BB1_5:
	setp.lt.s32 	%p4, %r97, 1;
	@%p4 bra 	$L__BB1_18;
	cvta.to.global.u64 	%rd21, %rd6;
	mul.wide.u32 	%rd22, %r1, 4;
	add.s64 	%rd4, %rd21, %rd22;
	add.s32 	%r6, %r97, -2;
	mov.b32 	%r103, 0;
	mov.u32 	%r104, %r97;
$L__BB1_7:
	not.b32 	%r71, %r103;
	add.s32 	%r20, %r97, %r71;
	add.s32 	%r21, %r104, -1;
	mul.wide.u32 	%rd23, %r21, 4;
	add.s64 	%rd24, %rd1, %rd23;
	ld.local.u32 	%r72, [%rd24];
	setp.ne.s32 	%p5, %r72, 1;
	@%p5 bra 	$L__BB1_31;
	setp.lt.u32 	%p6, %r104, 2;
	mov.b32 	%r109, 1;
	@%p6 bra 	$L__BB1_30;
	and.b32  	%r22, %r20, 3;
	sub.s32 	%r76, %r6, %r103;
	setp.lt.u32 	%p7, %r76, 3;
	mov.b32 	%r108, 2;
	@%p7 bra 	$L__BB1_13;
	and.b32  	%r23, %r20, -4;
	mov.b32 	%r106, 0;
	mov.b32 	%r109, 1;
$L__BB1_11:
	mov.u32 	%r24, %r109;
	shl.b32 	%r109, %r24, 4;
	add.s32 	%r106, %r106, 4;
	setp.ne.s32 	%p8, %r106, %r23;
	@%p8 bra 	$L__BB1_11;
	shl.b32 	%r108, %r24, 5;
$L__BB1_13:
	setp.eq.s32 	%p9, %r22, 0;
	@%p9 bra 	$L__BB1_30;
	setp.eq.s32 	%p10, %r22, 1;
	@%p10 bra 	$L__BB1_29;
	setp.eq.s32 	%p11, %r22, 2;
	selp.b32 	%r79, 1, 2, %p11;
	shl.b32 	%r109, %r108, %r79;
	bra.uni 	$L__BB1_30;
$L__BB1_16:
	and.b32  	%r67, %r96, 1;
	mul.wide.s32 	%rd17, %r97, 4;
	add.s64 	%rd18, %rd1, %rd17;
	st.local.u32 	[%rd18], %r67;
	add.s32 	%r97, %r97, 1;
	mov.b32 	%r99, 0;
$L__BB1_17:
	shr.u32 	%r16, %r96, 1;
	setp.lt.u32 	%p3, %r96, 2;
	mov.u32 	%r96, %r16;
	@%p3 bra 	$L__BB1_4;
	bra.uni 	$L__BB1_2;
$L__BB1_18:
	setp.lt.s32 	%p13, %r98, 1;
	@%p13 bra 	$L__BB1_35;
	cvta.to.global.u64 	%rd25, %rd7;
	mul.wide.u32 	%rd26, %r2, 4;
	add.s64 	%rd5, %rd25, %rd26;
	add.s32 	%r17, %r98, -2;
	mov.b32 	%r110, 0;
	mov.u32 	%r111, %r98;
$L__BB1_20:
	not.b32 	%r83, %r110;
	add.s32 	%r36, %r98, %r83;
	add.s32 	%r37, %r111, -1;
	mul.wide.u32 	%rd27, %r37, 4;
	add.s64 	%rd28, %rd2, %rd27;
	ld.local.u32 	%r84, [%rd28];
	setp.ne.s32 	%p14, %r84, 1;
	@%p14 bra 	$L__BB1_34;
	setp.lt.u32 	%p15, %r111, 2;
	mov.b32 	%r116, 1;
	@%p15 bra 	$L__BB1_33;
	and.b32  	%r38, %r36, 3;
	sub.s32 	%r88, %r17, %r110;
	setp.lt.u32 	%p16, %r88, 3;
	mov.b32 	%r115, 2;
	@%p16 bra 	$L__BB1_26;
	and.b32  	%r90, %r36, -4;
	neg.s32 	%r112, %r90;
	mov.b32 	%r116, 1;
$L__BB1_24:
	mov.u32 	%r41, %r116;
	shl.b32 	%r116, %r41, 4;
	add.s32 	%r112, %r112, 4;
	setp.ne.s32 	%p17, %r112, 0;
	@%p17 bra 	$L__BB1_24;
	shl.b32 	%r115, %r41, 5;
$L__BB1_26:
	setp.eq.s32 	%p18, %r38, 0;
	@%p18 bra 	$L__BB1_33;
	setp.eq.s32 	%p19, %r38, 1;
	@%p19 bra 	$L__BB1_32;
	setp.eq.s32 	%p20, %r38, 2;
	selp.b32 	%r91, 1, 2, %p20;
	shl.b32 	%r116, %r115, %r91;
	bra.uni 	$L__BB1_33;
$L__BB1_29:
	mov.u32 	%r109, %r108;
$L__BB1_30:
	ld.global.u32 	%r80, [%rd4];
	add.s32 	%r81, %r80, %r109;
	st.global.u32 	[%rd4], %r81;
$L__BB1_31:
	setp.gt.u32 	%p12, %r104, 1;
	add.s32 	%r103, %r103, 1;
	mov.u32 	%r104, %r21;
	@%p12 bra 	$L__BB1_7;
	bra.uni 	$L__BB1_18;
$L__BB1_32:
	mov.u32 	%r116, %r115;
$L__BB1_33:
	ld.global.u32 	%r92, [%rd5];
	add.s32 	%r93, %r92, %r116;
	st.global.u32 	[%rd5], %r93;
$L__BB1_34:
	setp.gt.u32 	%p21, %r111, 1;
	add.s32 	%r110, %r110, 1;
	mov.u32 	%r111, %r37;
	@%p21 bra 	$L__BB1_20;
$L__BB1_35:
	ret;

}
	// .globl	_Z3addPjiiiii
.visible .entry _Z3addPjiiiii(
	.param .u64 .ptr .align 1 _Z3addPjiiiii_param_0,
	.param .u32 _Z3addPjiiiii_param_1,
	.param .u32 _Z3addPjiiiii_param_2,
	.param .u32 _Z3addPjiiiii_param_3,
	.param .u32 _Z3addPjiiiii_param_4,
	.param .u32 _Z3addPjiiiii_param_5
)
{
	.reg .pred 	%p<10>;
	.reg .b32 	%r<115>;
	.reg .b64 	%rd<5>;

	ld.param.u64 	%rd1, [_Z3addPjiiiii_param_0];
	ld.param.u32 	%r6, [_Z3addPjiiiii_param_1];
	ld.param.u32 	%r7, [_Z3addPjiiiii_param_2];
	ld.param.u32 	%r8, [_Z3addPjiiiii_param_3];
	ld.param.u32 	%r9, [_Z3addPjiiiii_param_4];
	ld.param.u32 	%r5, [_Z3addPjiiiii_param_5];
	mov.u32 	%r10, %tid.x;
	mov.u32 	%r11, %ctaid.x;
	mov.u32 	%r12, %ntid.x;
	mad.lo.s32 	%r1, %r11, %r12, %r10;
	mov.u32 	%r13, %tid.y;
	mov.u32 	%r14, %ctaid.y;
	mov.u32 	%r15, %ntid.y;
	mad.lo.s32 	%r2, %r14, %r15, %r13;
	add.s32 	%r3, %r7, %r1;
	add.s32 	%r4, %r8, %r2;
	and.b32  	%r16, %r3, 65535;
	setp.ge.s32 	%p1, %r16, %r7;
	setp.le.s32 	%p2, %r16, %r6;
	and.pred  	%p3, %p1, %p2;
	and.b32  	%r17, %r4, 65535;
	setp.ge.s32 	%p4, %r17, %r8;
	setp.le.s32 	%p5, %r17, %r9;
	and.pred  	%p6, %p4, %p5;
	and.pred  	%p8, %p3, %p6;
	not.pred 	%p9, %p8;
	@%p9 bra 	$L__BB2_2;
	cvta.to.global.u64 	%rd2, %rd1;
	and.b32  	%r18, %r1, 65535;
	and.b32  	%r19, %r2, 65535;
	mad.lo.s32 	%r20, %r5, %r18, %r19;
	mul.wide.s32 	%rd3, %r20, 4;
	add.s64 	%rd4, %rd2, %rd3;
	shl.b32 	%r21, %r3, 1;
	and.b32  	%r22, %r21, 2;
	and.b32  	%r23, %r4, 1;
	or.b32  	%r24, %r23, %r22;
	shl.b32 	%r25, %r3, 2;
	and.b32  	%r26, %r25, 8;
	shl.b32 	%r27, %r4, 1;
	and.b32  	%r28, %r27, 4;
	or.b32  	%r29, %r28, %r24;
	or.b32  	%r30, %r29, %r26;
	shl.b32 	%r31, %r3, 3;
	and.b32  	%r32, %r31, 32;
	shl.b32 	%r33, %r4, 2;
	and.b32  	%r34, %r33, 16;
	or.b32  	%r35, %r34, %r30;
	or.b32  	%r36, %r35, %r32;
	shl.b32 	%r37, %r3, 4;
	and.b32  	%r38, %r37, 128;
	shl.b32 	%r39, %r4, 3;
	and.b32  	%r40, %r39, 64;
	or.b32  	%r41, %r40, %r36;
	or.b32  	%r42, %r41, %r38;
	shl.b32 	%r43, %r3, 5;
	and.b32  	%r44, %r43, 512;
	shl.b32 	%r45, %r4, 4;
	and.b32  	%r46, %r45, 256;
	or.b32  	%r47, %r46, %r42;
	or.b32  	%r48, %r47, %r44;
	shl.b32 	%r49, %r3, 6;
	and.b32  	%r50, %r49, 2048;
	shl.b32 	%r51, %r4, 5;
	and.b32  	%r52, %r51, 1024;
	or.b32  	%r53, %r52, %r48;
	or.b32  	%r54, %r53, %r50;
	shl.b32 	%r55, %r3, 7;
	and.b32  	%r56, %r55, 8192;
	shl.b32 	%r57, %r4, 6;
	and.b32  	%r58, %r57, 4096;
	or.b32  	%r59, %r58, %r54;
	or.b32  	%r60, %r59, %r56;
	shl.b32 	%r61, %r3, 8;
	and.b32  	%r62, %r61, 32768;
	shl.b32 	%r63, %r4, 7;
	and.b32  	%r64, %r63, 16384;
	or.b32  	%r65, %r64, %r60;
	or.b32  	%r66, %r65, %r62;
	shl.b32 	%r67, %r3, 9;
	and.b32  	%r68, %r67, 131072;
	shl.b32 	%r69, %r4, 8;
	and.b32  	%r70, %r69, 65536;
	or.b32  	%r71, %r70, %r66;
	or.b32  	%r72, %r71, %r68;
	shl.b32 	%r73, %r3, 10;
	and.b32  	%r74, %r73, 524288;
	shl.b32 	%r75, %r4, 9;
	and.b32  	%r76, %r75, 262144;
	or.b32  	%r77, %r76, %r72;
	or.b32  	%r78, %r77, %r74;
	shl.b32 	%r79, %r3, 11;
	and.b32  	%r80, %r79, 2097152;
	shl.b32 	%r81, %r4, 10;
	and.b32  	%r82, %r81, 1048576;
	or.b32  	%r83, %r82, %r78;
	or.b32  	%r84, %r83, %r80;
	shl.b32 	%r85, %r3, 12;
	and.b32  	%r86, %r85, 8388608;
	shl.b32 	%r87, %r4, 11;
	and.b32  	%r88, %r87, 4194304;
	or.b32  	%r89, %r88, %r84;
	or.b32  	%r90, %r89, %r86;
	shl.b32 	%r91, %r3, 13;
	and.b32  	%r92, %r91, 33554432;
	shl.b32 	%r93, %r4, 12;
	and.b32  	%r94, %r93, 16777216;
	or.b32  	%r95, %r94, %r90;
	or.b32  	%r96, %r95, %r92;
	shl.b32 	%r97, %r3, 14;
	and.b32  	%r98, %r97, 134217728;
	shl.b32 	%r99, %r4, 13;
	and.b32  	%r100, %r99, 67108864;
	or.b32  	%r101, %r100, %r96;
	or.b32  	%r102, %r101, %r98;
	shl.b32 	%r103, %r3, 15;
	and.b32  	%r104, %r103, 536870912;
	shl.b32 	%r105, %r4, 14;
	and.b32  	%r106, %r105, 268435456;
	or.b32  	%r107, %r106, %r102;
	or.b32  	%r108, %r107, %r104;
	shl.b32 	%r109, %r3, 16;
	and.b32  	%r110, %r109, -2147483648;
	shl.b32 	%r111, %r4, 15;
	and.b32  	%r112, %r111, 1073741824;
	or.b32  	%r113, %r112, %r108;
	or.b32  	%r114, %r113, %r110;
	st.global.u32 	[%rd4], %r114;
$L__BB2_2:
	ret;

}
	// .globl	_ZN3cub18CUB_300001_SM_10006detail11EmptyKernelIvEEvv
.visible .entry _ZN3cub18CUB_300001_SM_10006detail11EmptyKernelIvEEvv()
{


	ret;

}


// ===== COMPILED SASS (sm_100) =====

	.target	sm_100

	.elftype	@"ET_EXEC"


//--------------------- .note.nv.tkinfo           --------------------------
	.section	.note.nv.tkinfo,"",@"SHT_NOTE"
	.sectionflags	@"SHF_NOTE_NV_TKINFO"
	.tkinfo
        /*0018*/ 	.word	0x00000002
        /*0030*/ 	.string	""
        /*0030*/ 	.string	"ptxas"
        /*0030*/ 	.string	"Cuda compilation tools, release 13.0, V13.0.88"
        /*0030*/ 	.string	"Build cuda_13.0.r13.0/compiler.36424714_0"
        /*0030*/ 	.string	"-arch sm_100 -m 64 "



//--------------------- .note.nv.cuinfo           --------------------------
	.section	.note.nv.cuinfo,"",@"SHT_NOTE"
	.sectionflags	@"SHF_NOTE_NV_CUINFO"
        /*0018*/ 	.short	0x0002
        /*001a*/ 	.short	0x0064
        /*001c*/ 	.short	0x0082
	.zero		2


//--------------------- .nv.info                  --------------------------
	.section	.nv.info,"",@"SHT_CUDA_INFO"
	.align	4


	//----- nvinfo : EIATTR_REGCOUNT
	.align		4
        /*0000*/ 	.byte	0x04, 0x2f
        /*0002*/ 	.short	(.L_47 - .L_46)
	.align		4
.L_46:
        /*0004*/ 	.word	index@(_Z2enPjii)
        /*0008*/ 	.word	0x0000000e


	//----- nvinfo : EIATTR_FRAME_SIZE
	.align		4
.L_47:
        /*000c*/ 	.byte	0x04, 0x11
        /*000e*/ 	.short	(.L_49 - .L_48)
	.align		4
.L_48:
        /*0010*/ 	.word	index@(_Z2enPjii)
        /*0014*/ 	.word	0x00000000


	//----- nvinfo : EIATTR_REGCOUNT
	.align		4
.L_49:
        /*0018*/ 	.byte	0x04, 0x2f
        /*001a*/ 	.short	(.L_51 - .L_50)
	.align		4
.L_50:
        /*001c*/ 	.word	index@(_Z2dePjS_S_ii)
        /*0020*/ 	.word	0x00000018


	//----- nvinfo : EIATTR_FRAME_SIZE
	.align		4
.L_51:
        /*0024*/ 	.byte	0x04, 0x11
        /*0026*/ 	.short	(.L_53 - .L_52)
	.align		4
.L_52:
        /*0028*/ 	.word	index@(_Z2dePjS_S_ii)
        /*002c*/ 	.word	0x00000090


	//----- nvinfo : EIATTR_REGCOUNT
	.align		4
.L_53:
        /*0030*/ 	.byte	0x04, 0x2f
        /*0032*/ 	.short	(.L_55 - .L_54)
	.align		4
.L_54:
        /*0034*/ 	.word	index@(_Z3addPjiiiii)
        /*0038*/ 	.word	0x0000000b


	//----- nvinfo : EIATTR_FRAME_SIZE
	.align		4
.L_55:
        /*003c*/ 	.byte	0x04, 0x11
        /*003e*/ 	.short	(.L_57 - .L_56)
	.align		4
.L_56:
        /*0040*/ 	.word	index@(_Z3addPjiiiii)
        /*0044*/ 	.word	0x00000000


	//----- nvinfo : EIATTR_REGCOUNT
	.align		4
.L_57:
        /*0048*/ 	.byte	0x04, 0x2f
        /*004a*/ 	.short	(.L_59 - .L_58)
	.align		4
.L_58:
        /*004c*/ 	.word	index@(_ZN3cub18CUB_300001_SM_10006detail11EmptyKernelIvEEvv)
        /*0050*/ 	.word	0x00000004


	//----- nvinfo : EIATTR_FRAME_SIZE
	.align		4
.L_59:
        /*0054*/ 	.byte	0x04, 0x11
        /*0056*/ 	.short	(.L_61 - .L_60)
	.align		4
.L_60:
        /*0058*/ 	.word	index@(_ZN3cub18CUB_300001_SM_10006detail11EmptyKernelIvEEvv)
        /*005c*/ 	.word	0x00000000


	//----- nvinfo : EIATTR_MIN_STACK_SIZE
	.align		4
.L_61:
        /*0060*/ 	.byte	0x04, 0x12
        /*0062*/ 	.short	(.L_63 - .L_62)
	.align		4
.L_62:
        /*0064*/ 	.word	index@(_ZN3cub18CUB_300001_SM_10006detail11EmptyKernelIvEEvv)
        /*0068*/ 	.word	0x00000000


	//----- nvinfo : EIATTR_MIN_STACK_SIZE
	.align		4
.L_63:
        /*006c*/ 	.byte	0x04, 0x12
        /*006e*/ 	.short	(.L_65 - .L_64)
	.align		4
.L_64:
        /*0070*/ 	.word	index@(_Z3addPjiiiii)
        /*0074*/ 	.word	0x00000000


	//----- nvinfo : EIATTR_MIN_STACK_SIZE
	.align		4
.L_65:
        /*0078*/ 	.byte	0x04, 0x12
        /*007a*/ 	.short	(.L_67 - .L_66)
	.align		4
.L_66:
        /*007c*/ 	.word	index@(_Z2dePjS_S_ii)
        /*0080*/ 	.word	0x00000090


	//----- nvinfo : EIATTR_MIN_STACK_SIZE
	.align		4
.L_67:
        /*0084*/ 	.byte	0x04, 0x12
        /*0086*/ 	.short	(.L_69 - .L_68)
	.align		4
.L_68:
        /*0088*/ 	.word	index@(_Z2enPjii)
        /*008c*/ 	.word	0x00000000
.L_69:


//--------------------- .nv.compat                --------------------------
	.section	.nv.compat,"",@"SHT_CUDA_COMPAT_INFO"
	.align	4
        /*0000*/ 	.byte	0x02, 0x09, 0x00, 0x00, 0x02, 0x02, 0x01, 0x00, 0x02, 0x05, 0x05, 0x00, 0x03, 0x07, 0x01, 0x01
        /*0010*/ 	.byte	0x02, 0x03, 0x00, 0x00, 0x02, 0x06, 0x01, 0x00, 0x04, 0x0b, 0x08, 0x00, 0x09, 0x00, 0x00, 0x00
        /*0020*/ 	.byte	0x00, 0x00, 0x00, 0x00


//--------------------- .nv.info._ZN3cub18CUB_300001_SM_10006detail11EmptyKernelIvEEvv --------------------------
	.section	.nv.info._ZN3cub18CUB_300001_SM_10006detail11EmptyKernelIvEEvv,"",@"SHT_CUDA_INFO"
	.sectionflags	@""
	.align	4


	//----- nvinfo : EIATTR_CUDA_API_VERSION
	.align		4
        /*0000*/ 	.byte	0x04, 0x37
        /*0002*/ 	.short	(.L_71 - .L_70)
.L_70:
        /*0004*/ 	.word	0x00000082


	//----- nvinfo : EIATTR_SPARSE_MMA_MASK
	.align		4
.L_71:
        /*0008*/ 	.byte	0x03, 0x50
        /*000a*/ 	.short	0x0000


	//----- nvinfo : EIATTR_MAXREG_COUNT
	.align		4
        /*000c*/ 	.byte	0x03, 0x1b
        /*000e*/ 	.short	0x00ff


	//----- nvinfo : EIATTR_MERCURY_ISA_VERSION
	.align		4
        /*0010*/ 	.byte	0x03, 0x5f
        /*0012*/ 	.short	0x0101


	//----- nvinfo : EIATTR_VRC_CTA_INIT_COUNT
	.align		4
        /*0014*/ 	.byte	0x02, 0x4a
	.zero		1
	.zero		1


	//----- nvinfo : EIATTR_EXIT_INSTR_OFFSETS
	.align		4
        /*0018*/ 	.byte	0x04, 0x1c
        /*001a*/ 	.short	(.L_73 - .L_72)


	//   ....[0]....
.L_72:
        /*001c*/ 	.word	0x00000010


	//----- nvinfo : EIATTR_SW_WAR
	.align		4
.L_73:
        /*0020*/ 	.byte	0x04, 0x36
        /*0022*/ 	.short	(.L_75 - .L_74)
.L_74:
        /*0024*/ 	.word	0x00000008
.L_75:


//--------------------- .nv.info._Z3addPjiiiii    --------------------------
	.section	.nv.info._Z3addPjiiiii,"",@"SHT_CUDA_INFO"
	.sectionflags	@""
	.align	4


	//----- nvinfo : EIATTR_CUDA_API_VERSION
	.align		4
        /*0000*/ 	.byte	0x04, 0x37
        /*0002*/ 	.short	(.L_77 - .L_76)
.L_76:
        /*0004*/ 	.word	0x00000082


	//----- nvinfo : EIATTR_KPARAM_INFO
	.align		4
.L_77:
        /*0008*/ 	.byte	0x04, 0x17
        /*000a*/ 	.short	(.L_79 - .L_78)
.L_78:
        /*000c*/ 	.word	0x00000000
        /*0010*/ 	.short	0x0005
        /*0012*/ 	.short	0x0018
        /*0014*/ 	.byte	0x00, 0xf0, 0x11, 0x00


	//----- nvinfo : EIATTR_KPARAM_INFO
	.align		4
.L_79:
        /*0018*/ 	.byte	0x04, 0x17
        /*001a*/ 	.short	(.L_81 - .L_80)
.L_80:
        /*001c*/ 	.word	0x00000000
        /*0020*/ 	.short	0x0004
        /*0022*/ 	.short	0x0014
        /*0024*/ 	.byte	0x00, 0xf0, 0x11, 0x00


	//----- nvinfo : EIATTR_KPARAM_INFO
	.align		4
.L_81:
        /*0028*/ 	.byte	0x04, 0x17
        /*002a*/ 	.short	(.L_83 - .L_82)
.L_82:
        /*002c*/ 	.word	0x00000000
        /*0030*/ 	.short	0x0003
        /*0032*/ 	.short	0x0010
        /*0034*/ 	.byte	0x00, 0xf0, 0x11, 0x00


	//----- nvinfo : EIATTR_KPARAM_INFO
	.align		4
.L_83:
        /*0038*/ 	.byte	0x04, 0x17
        /*003a*/ 	.short	(.L_85 - .L_84)
.L_84:
        /*003c*/ 	.word	0x00000000
        /*0040*/ 	.short	0x0002
        /*0042*/ 	.short	0x000c
        /*0044*/ 	.byte	0x00, 0xf0, 0x11, 0x00


	//----- nvinfo : EIATTR_KPARAM_INFO
	.align		4
.L_85:
        /*0048*/ 	.byte	0x04, 0x17
        /*004a*/ 	.short	(.L_87 - .L_86)
.L_86:
        /*004c*/ 	.word	0x00000000
        /*0050*/ 	.short	0x0001
        /*0052*/ 	.short	0x0008
        /*0054*/ 	.byte	0x00, 0xf0, 0x11, 0x00


	//----- nvinfo : EIATTR_KPARAM_INFO
	.align		4
.L_87:
        /*0058*/ 	.byte	0x04, 0x17
        /*005a*/ 	.short	(.L_89 - .L_88)
.L_88:
        /*005c*/ 	.word	0x00000000
        /*0060*/ 	.short	0x0000
        /*0062*/ 	.short	0x0000
        /*0064*/ 	.byte	0x00, 0xf5, 0x21, 0x00


	//----- nvinfo : EIATTR_SPARSE_MMA_MASK
	.align		4
.L_89:
        /*0068*/ 	.byte	0x03, 0x50
        /*006a*/ 	.short	0x0000


	//----- nvinfo : EIATTR_MAXREG_COUNT
	.align		4
        /*006c*/ 	.byte	0x03, 0x1b
        /*006e*/ 	.short	0x00ff


	//----- nvinfo : EIATTR_MERCURY_ISA_VERSION
	.align		4
        /*0070*/ 	.byte	0x03, 0x5f
        /*0072*/ 	.short	0x0101


	//----- nvinfo : EIATTR_VRC_CTA_INIT_COUNT
	.align		4
        /*0074*/ 	.byte	0x02, 0x4a
	.zero		1
	.zero		1


	//----- nvinfo : EIATTR_EXIT_INSTR_OFFSETS
	.align		4
        /*0078*/ 	.byte	0x04, 0x1c
        /*007a*/ 	.short	(.L_91 - .L_90)


	//   ....[0]....
.L_90:
        /*007c*/ 	.word	0x00000140


	//   ....[1]....
        /*0080*/ 	.word	0x000005c0


	//----- nvinfo : EIATTR_CBANK_PARAM_SIZE
	.align		4
.L_91:
        /*0084*/ 	.byte	0x03, 0x19
        /*0086*/ 	.short	0x001c


	//----- nvinfo : EIATTR_PARAM_CBANK
	.align		4
        /*0088*/ 	.byte	0x04, 0x0a
        /*008a*/ 	.short	(.L_93 - .L_92)
	.align		4
.L_92:
        /*008c*/ 	.word	index@(.nv.constant0._Z3addPjiiiii)
        /*0090*/ 	.short	0x0380
        /*0092*/ 	.short	0x001c


	//----- nvinfo : EIATTR_SW_WAR
	.align		4
.L_93:
        /*0094*/ 	.byte	0x04, 0x36
        /*0096*/ 	.short	(.L_95 - .L_94)
.L_94:
        /*0098*/ 	.word	0x00000008
.L_95:


//--------------------- .nv.info._Z2dePjS_S_ii    --------------------------
	.section	.nv.info._Z2dePjS_S_ii,"",@"SHT_CUDA_INFO"
	.sectionflags	@""
	.align	4


	//----- nvinfo : EIATTR_CUDA_API_VERSION
	.align		4
        /*0000*/ 	.byte	0x04, 0x37
        /*0002*/ 	.short	(.L_97 - .L_96)
.L_96:
        /*0004*/ 	.word	0x00000082


	//----- nvinfo : EIATTR_KPARAM_INFO
	.align		4
.L_97:
        /*0008*/ 	.byte	0x04, 0x17
        /*000a*/ 	.short	(.L_99 - .L_98)
.L_98:
        /*000c*/ 	.word	0x00000000
        /*0010*/ 	.short	0x0004
        /*0012*/ 	.short	0x001c
        /*0014*/ 	.byte	0x00, 0xf0, 0x11, 0x00


	//----- nvinfo : EIATTR_KPARAM_INFO
	.align		4
.L_99:
        /*0018*/ 	.byte	0x04, 0x17
        /*001a*/ 	.short	(.L_101 - .L_100)
.L_100:
        /*001c*/ 	.word	0x00000000
        /*0020*/ 	.short	0x0003
        /*0022*/ 	.short	0x0018
        /*0024*/ 	.byte	0x00, 0xf0, 0x11, 0x00


	//----- nvinfo : EIATTR_KPARAM_INFO
	.align		4
.L_101:
        /*0028*/ 	.byte	0x04, 0x17
        /*002a*/ 	.short	(.L_103 - .L_102)
.L_102:
        /*002c*/ 	.word	0x00000000
        /*0030*/ 	.short	0x0002
        /*0032*/ 	.short	0x0010
        /*0034*/ 	.byte	0x00, 0xf5, 0x21, 0x00


	//----- nvinfo : EIATTR_KPARAM_INFO
	.align		4
.L_103:
        /*0038*/ 	.byte	0x04, 0x17
        /*003a*/ 	.short	(.L_105 - .L_104)
.L_104:
        /*003c*/ 	.word	0x00000000
        /*0040*/ 	.short	0x0001
        /*0042*/ 	.short	0x0008
        /*0044*/ 	.byte	0x00, 0xf5, 0x21, 0x00


	//----- nvinfo : EIATTR_KPARAM_INFO
	.align		4
.L_105:
        /*0048*/ 	.byte	0x04, 0x17
        /*004a*/ 	.short	(.L_107 - .L_106)
.L_106:
        /*004c*/ 	.word	0x00000000
        /*0050*/ 	.short	0x0000
        /*0052*/ 	.short	0x0000
        /*0054*/ 	.byte	0x00, 0xf5, 0x21, 0x00


	//----- nvinfo : EIATTR_SPARSE_MMA_MASK
	.align		4
.L_107:
        /*0058*/ 	.byte	0x03, 0x50
        /*005a*/ 	.short	0x0000


	//----- nvinfo : EIATTR_MAXREG_COUNT
	.align		4
        /*005c*/ 	.byte	0x03, 0x1b
        /*005e*/ 	.short	0x00ff


	//----- nvinfo : EIATTR_EXTERNS
	.align		4
        /*0060*/ 	.byte	0x04, 0x0f
        /*0062*/ 	.short	(.L_109 - .L_108)


	//   ....[0]....
	.align		4
.L_108:
        /*0064*/ 	.word	index@(vprintf)


	//----- nvinfo : EIATTR_MERCURY_ISA_VERSION
	.align		4
.L_109:
        /*0068*/ 	.byte	0x03, 0x5f
        /*006a*/ 	.short	0x0101


	//----- nvinfo : EIATTR_VRC_CTA_INIT_COUNT
	.align		4
        /*006c*/ 	.byte	0x02, 0x4a
	.zero		1
	.zero		1


	//----- nvinfo : EIATTR_SYSCALL_OFFSETS
	.align		4
        /*0070*/ 	.byte	0x04, 0x46
        /*0072*/ 	.short	(.L_111 - .L_110)


	//   ....[0]....
.L_110:
        /*0074*/ 	.word	0x00000180


	//----- nvinfo : EIATTR_EXIT_INSTR_OFFSETS
	.align		4
.L_111:
        /*0078*/ 	.byte	0x04, 0x1c
        /*007a*/ 	.short	(.L_113 - .L_112)


	//   ....[0]....
.L_112:
        /*007c*/ 	.word	0x00000960


	//   ....[1]....
        /*0080*/ 	.word	0x00000ec0


	//----- nvinfo : EIATTR_INDIRECT_BRANCH_TARGETS
	.align		4
.L_113:
        /*0084*/ 	.byte	0x04, 0x34
        /*0086*/ 	.short	(.L_115 - .L_114)


	//   ....[0]....
.L_114:
        /*0088*/ 	.word	.L_x_43@srel
        /*008c*/ 	.short	0x0
        /*008e*/ 	.short	0x0
        /*0090*/ 	.word	0x3
        /*0094*/ 	.word	.L_x_12@srel
        /*0098*/ 	.word	.L_x_45@srel
        /*009c*/ 	.word	.L_x_46@srel


	//   ....[1]....
        /*00a0*/ 	.word	.L_x_47@srel
        /*00a4*/ 	.short	0x0
        /*00a6*/ 	.short	0x0
        /*00a8*/ 	.word	0x3
        /*00ac*/ 	.word	.L_x_28@srel
        /*00b0*/ 	.word	.L_x_49@srel
        /*00b4*/ 	.word	.L_x_50@srel


	//----- nvinfo : EIATTR_CRS_STACK_SIZE
	.align		4
.L_115:
        /*00b8*/ 	.byte	0x04, 0x1e
        /*00ba*/ 	.short	(.L_117 - .L_116)
.L_116:
        /*00bc*/ 	.word	0x00000000


	//----- nvinfo : EIATTR_CBANK_PARAM_SIZE
	.align		4
.L_117:
        /*00c0*/ 	.byte	0x03, 0x19
        /*00c2*/ 	.short	0x0020


	//----- nvinfo : EIATTR_PARAM_CBANK
	.align		4
        /*00c4*/ 	.byte	0x04, 0x0a
        /*00c6*/ 	.short	(.L_119 - .L_118)
	.align		4
.L_118:
        /*00c8*/ 	.word	index@(.nv.constant0._Z2dePjS_S_ii)
        /*00cc*/ 	.short	0x0380
        /*00ce*/ 	.short	0x0020


	//----- nvinfo : EIATTR_SW_WAR
	.align		4
.L_119:
        /*00d0*/ 	.byte	0x04, 0x36
        /*00d2*/ 	.short	(.L_121 - .L_120)
.L_120:
        /*00d4*/ 	.word	0x00000008
.L_121:


//--------------------- .nv.info._Z2enPjii        --------------------------
	.section	.nv.info._Z2enPjii,"",@"SHT_CUDA_INFO"
	.sectionflags	@""
	.align	4


	//----- nvinfo : EIATTR_CUDA_API_VERSION
	.align		4
        /*0000*/ 	.byte	0x04, 0x37
        /*0002*/ 	.short	(.L_123 - .L_122)
.L_122:
        /*0004*/ 	.word	0x00000082


	//----- nvinfo : EIATTR_KPARAM_INFO
	.align		4
.L_123:
        /*0008*/ 	.byte	0x04, 0x17
        /*000a*/ 	.short	(.L_125 - .L_124)
.L_124:
        /*000c*/ 	.word	0x00000000
        /*0010*/ 	.short	0x0002
        /*0012*/ 	.short	0x000c
        /*0014*/ 	.byte	0x00, 0xf0, 0x11, 0x00


	//----- nvinfo : EIATTR_KPARAM_INFO
	.align		4
.L_125:
        /*0018*/ 	.byte	0x04, 0x17
        /*001a*/ 	.short	(.L_127 - .L_126)
.L_126:
        /*001c*/ 	.word	0x00000000
        /*0020*/ 	.short	0x0001
        /*0022*/ 	.short	0x0008
        /*0024*/ 	.byte	0x00, 0xf0, 0x11, 0x00


	//----- nvinfo : EIATTR_KPARAM_INFO
	.align		4
.L_127:
        /*0028*/ 	.byte	0x04, 0x17
        /*002a*/ 	.short	(.L_129 - .L_128)
.L_128:
        /*002c*/ 	.word	0x00000000
        /*0030*/ 	.short	0x0000
        /*0032*/ 	.short	0x0000
        /*0034*/ 	.byte	0x00, 0xf5, 0x21, 0x00


	//----- nvinfo : EIATTR_SPARSE_MMA_MASK
	.align		4
.L_129:
        /*0038*/ 	.byte	0x03, 0x50
        /*003a*/ 	.short	0x0000


	//----- nvinfo : EIATTR_MAXREG_COUNT
	.align		4
        /*003c*/ 	.byte	0x03, 0x1b
        /*003e*/ 	.short	0x00ff


	//----- nvinfo : EIATTR_MERCURY_ISA_VERSION
	.align		4
        /*0040*/ 	.byte	0x03, 0x5f
        /*0042*/ 	.short	0x0101


	//----- nvinfo : EIATTR_VRC_CTA_INIT_COUNT
	.align		4
        /*0044*/ 	.byte	0x02, 0x4a
	.zero		1
	.zero		1


	//----- nvinfo : EIATTR_EXIT_INSTR_OFFSETS
	.align		4
        /*0048*/ 	.byte	0x04, 0x1c
        /*004a*/ 	.short	(.L_131 - .L_130)


	//   ....[0]....
.L_130:
        /*004c*/ 	.word	0x000000e0


	//   ....[1]....
        /*0050*/ 	.word	0x00000530


	//----- nvinfo : EIATTR_CBANK_PARAM_SIZE
	.align		4
.L_131:
        /*0054*/ 	.byte	0x03, 0x19
        /*0056*/ 	.short	0x0010


	//----- nvinfo : EIATTR_PARAM_CBANK
	.align		4
        /*0058*/ 	.byte	0x04, 0x0a
        /*005a*/ 	.short	(.L_133 - .L_132)
	.align		4
.L_132:
        /*005c*/ 	.word	index@(.nv.constant0._Z2enPjii)
        /*0060*/ 	.short	0x0380
        /*0062*/ 	.short	0x0010


	//----- nvinfo : EIATTR_SW_WAR
	.align		4
.L_133:
        /*0064*/ 	.byte	0x04, 0x36
        /*0066*/ 	.short	(.L_135 - .L_134)
.L_134:
        /*0068*/ 	.word	0x00000008
.L_135:


//--------------------- .nv.callgraph             --------------------------
	.section	.nv.callgraph,"",@"SHT_CUDA_CALLGRAPH"
	.align	4
	.sectionentsize	8
	.align		4
        /*0000*/ 	.word	0x00000000
	.align		4
        /*0004*/ 	.word	0xffffffff
	.align		4
        /*0008*/ 	.word	index@(_Z2dePjS_S_ii)
	.align		4
        /*000c*/ 	.word	index@(vprintf)
	.align		4
        /*0010*/ 	.word	0x00000000
	.align		4
        /*0014*/ 	.word	0xfffffffe
	.align		4
        /*0018*/ 	.word	0x00000000
	.align		4
        /*001c*/ 	.word	0xfffffffd
	.align		4
        /*0020*/ 	.word	0x00000000
	.align		4
        /*0024*/ 	.word	0xfffffffc


//--------------------- .nv.constant4             --------------------------
	.section	.nv.constant4,"a",@progbits
	.align	8
	.align		8
.nv.constant4:
        /*0000*/ 	.dword	_ZN34_INTERNAL_fb536954_4_k_cu_c0dfdeff4cuda3std3__45__cpo5beginE
	.align		8
        /*0008*/ 	.dword	_ZN34_INTERNAL_fb536954_4_k_cu_c0dfdeff4cuda3std3__45__cpo3endE
	.align		8
        /*0010*/ 	.dword	_ZN34_INTERNAL_fb536954_4_k_cu_c0dfdeff4cuda3std3__45__cpo6cbeginE
	.align		8
        /*0018*/ 	.dword	_ZN34_INTERNAL_fb536954_4_k_cu_c0dfdeff4cuda3std3__45__cpo4cendE
	.align		8
        /*0020*/ 	.dword	_ZN34_INTERNAL_fb536954_4_k_cu_c0dfdeff4cuda3std3__45__cpo6rbeginE
	.align		8
        /*0028*/ 	.dword	_ZN34_INTERNAL_fb536954_4_k_cu_c0dfdeff4cuda3std3__45__cpo4rendE
	.align		8
        /*0030*/ 	.dword	_ZN34_INTERNAL_fb536954_4_k_cu_c0dfdeff4cuda3std3__45__cpo7crbeginE
	.align		8
        /*0038*/ 	.dword	_ZN34_INTERNAL_fb536954_4_k_cu_c0dfdeff4cuda3std3__45__cpo5crendE
	.align		8
        /*0040*/ 	.dword	_ZN34_INTERNAL_fb536954_4_k_cu_c0dfdeff4cuda3std3__436_GLOBAL__N__fb536954_4_k_cu_c0dfdeff6ignoreE
	.align		8
        /*0048*/ 	.dword	_ZN34_INTERNAL_fb536954_4_k_cu_c0dfdeff4cuda3std3__419piecewise_constructE
	.align		8
        /*0050*/ 	.dword	_ZN34_INTERNAL_fb536954_4_k_cu_c0dfdeff4cuda3std3__48in_placeE
	.align		8
        /*0058*/ 	.dword	_ZN34_INTERNAL_fb536954_4_k_cu_c0dfdeff4cuda3std3__420unreachable_sentinelE
	.align		8
        /*0060*/ 	.dword	_ZN34_INTERNAL_fb536954_4_k_cu_c0dfdeff4cuda3std3__47nulloptE
	.align		8
        /*0068*/ 	.dword	_ZN34_INTERNAL_fb536954_4_k_cu_c0dfdeff4cuda3std3__48unexpectE
	.align		8
        /*0070*/ 	.dword	_ZN34_INTERNAL_fb536954_4_k_cu_c0dfdeff4cuda3std6ranges3__45__cpo4swapE
	.align		8
        /*0078*/ 	.dword	_ZN34_INTERNAL_fb536954_4_k_cu_c0dfdeff4cuda3std6ranges3__45__cpo9iter_moveE
	.align		8
        /*0080*/ 	.dword	_ZN34_INTERNAL_fb536954_4_k_cu_c0dfdeff4cuda3std6ranges3__45__cpo5beginE
	.align		8
        /*0088*/ 	.dword	_ZN34_INTERNAL_fb536954_4_k_cu_c0dfdeff4cuda3std6ranges3__45__cpo3endE
	.align		8
        /*0090*/ 	.dword	_ZN34_INTERNAL_fb536954_4_k_cu_c0dfdeff4cuda3std6ranges3__45__cpo6cbeginE
	.align		8
        /*0098*/ 	.dword	_ZN34_INTERNAL_fb536954_4_k_cu_c0dfdeff4cuda3std6ranges3__45__cpo4cendE
	.align		8
        /*00a0*/ 	.dword	_ZN34_INTERNAL_fb536954_4_k_cu_c0dfdeff4cuda3std6ranges3__45__cpo7advanceE
	.align		8
        /*00a8*/ 	.dword	_ZN34_INTERNAL_fb536954_4_k_cu_c0dfdeff4cuda3std6ranges3__45__cpo9iter_swapE
	.align		8
        /*00b0*/ 	.dword	_ZN34_INTERNAL_fb536954_4_k_cu_c0dfdeff4cuda3std6ranges3__45__cpo4nextE
	.align		8
        /*00b8*/ 	.dword	_ZN34_INTERNAL_fb536954_4_k_cu_c0dfdeff4cuda3std6ranges3__45__cpo4prevE
	.align		8
        /*00c0*/ 	.dword	_ZN34_INTERNAL_fb536954_4_k_cu_c0dfdeff4cuda3std6ranges3__45__cpo4dataE
	.align		8
        /*00c8*/ 	.dword	_ZN34_INTERNAL_fb536954_4_k_cu_c0dfdeff4cuda3std6ranges3__45__cpo5cdataE
	.align		8
        /*00d0*/ 	.dword	_ZN34_INTERNAL_fb536954_4_k_cu_c0dfdeff4cuda3std6ranges3__45__cpo4sizeE
	.align		8
        /*00d8*/ 	.dword	_ZN34_INTERNAL_fb536954_4_k_cu_c0dfdeff4cuda3std6ranges3__45__cpo5ssizeE
	.align		8
        /*00e0*/ 	.dword	_ZN34_INTERNAL_fb536954_4_k_cu_c0dfdeff4cuda3std6ranges3__45__cpo8distanceE
	.align		8
        /*00e8*/ 	.dword	_ZN34_INTERNAL_fb536954_4_k_cu_c0dfdeff6thrust24THRUST_300001_SM_1000_NS8cuda_cub3parE
	.align		8
        /*00f0*/ 	.dword	_ZN34_INTERNAL_fb536954_4_k_cu_c0dfdeff6thrust24THRUST_300001_SM_1000_NS8cuda_cub10par_nosyncE
	.align		8
        /*00f8*/ 	.dword	_ZN34_INTERNAL_fb536954_4_k_cu_c0dfdeff6thrust24THRUST_300001_SM_1000_NS6system6detail10sequential3seqE
	.align		8
        /*0100*/ 	.dword	_ZN34_INTERNAL_fb536954_4_k_cu_c0dfdeff6thrust24THRUST_300001_SM_1000_NS6system3cpp3parE
	.align		8
        /*0108*/ 	.dword	_ZN34_INTERNAL_fb536954_4_k_cu_c0dfdeff6thrust24THRUST_300001_SM_1000_NS12placeholders2_1E
	.align		8
        /*0110*/ 	.dword	_ZN34_INTERNAL_fb536954_4_k_cu_c0dfdeff6thrust24THRUST_300001_SM_1000_NS12placeholders2_2E
	.align		8
        /*0118*/ 	.dword	_ZN34_INTERNAL_fb536954_4_k_cu_c0dfdeff6thrust24THRUST_300001_SM_1000_NS12placeholders2_3E
	.align		8
        /*0120*/ 	.dword	_ZN34_INTERNAL_fb536954_4_k_cu_c0dfdeff6thrust24THRUST_300001_SM_1000_NS12placeholders2_4E
	.align		8
        /*0128*/ 	.dword	_ZN34_INTERNAL_fb536954_4_k_cu_c0dfdeff6thrust24THRUST_300001_SM_1000_NS12placeholders2_5E
	.align		8
        /*0130*/ 	.dword	_ZN34_INTERNAL_fb536954_4_k_cu_c0dfdeff6thrust24THRUST_300001_SM_1000_NS12placeholders2_6E
	.align		8
        /*0138*/ 	.dword	_ZN34_INTERNAL_fb536954_4_k_cu_c0dfdeff6thrust24THRUST_300001_SM_1000_NS12placeholders2_7E
	.align		8
        /*0140*/ 	.dword	_ZN34_INTERNAL_fb536954_4_k_cu_c0dfdeff6thrust24THRUST_300001_SM_1000_NS12placeholders2_8E
	.align		8
        /*0148*/ 	.dword	_ZN34_INTERNAL_fb536954_4_k_cu_c0dfdeff6thrust24THRUST_300001_SM_1000_NS12placeholders2_9E
	.align		8
        /*0150*/ 	.dword	_ZN34_INTERNAL_fb536954_4_k_cu_c0dfdeff6thrust24THRUST_300001_SM_1000_NS12placeholders3_10E
	.align		8
        /*0158*/ 	.dword	_ZN34_INTERNAL_fb536954_4_k_cu_c0dfdeff6thrust24THRUST_300001_SM_1000_NS3seqE
	.align		8
        /*0160*/ 	.dword	_ZN34_INTERNAL_fb536954_4_k_cu_c0dfdeff6thrust24THRUST_300001_SM_1000_NS6deviceE
	.align		8
        /*0168*/ 	.dword	$str
	.align		8
        /*0170*/ 	.dword	vprintf


//--------------------- .nv.constant2._Z2dePjS_S_ii --------------------------
	.section	.nv.constant2._Z2dePjS_S_ii,"a",@progbits
	.sectionflags	@""
	.align	4
.nv.constant2._Z2dePjS_S_ii:
        /*0000*/ 	.byte	0xd0, 0x08, 0x00, 0x00, 0xc0, 0x08, 0x00, 0x00, 0x70, 0x08, 0x00, 0x00, 0x50, 0x0e, 0x00, 0x00
        /*0010*/ 	.byte	0x40, 0x0e, 0x00, 0x00, 0xf0, 0x0d, 0x00, 0x00


//--------------------- .text._ZN3cub18CUB_300001_SM_10006detail11EmptyKernelIvEEvv --------------------------
	.section	.text._ZN3cub18CUB_300001_SM_10006detail11EmptyKernelIvEEvv,"ax",@progbits
	.align	128
        .global         _ZN3cub18CUB_300001_SM_10006detail11EmptyKernelIvEEvv
        .type           _ZN3cub18CUB_300001_SM_10006detail11EmptyKernelIvEEvv,@function
        .size           _ZN3cub18CUB_300001_SM_10006detail11EmptyKernelIvEEvv,(.L_x_51 - _ZN3cub18CUB_300001_SM_10006detail11EmptyKernelIvEEvv)
        .other          _ZN3cub18CUB_300001_SM_10006detail11EmptyKernelIvEEvv,@"STO_CUDA_ENTRY STV_DEFAULT"
_ZN3cub18CUB_300001_SM_10006detail11EmptyKernelIvEEvv:
.text._ZN3cub18CUB_300001_SM_10006detail11EmptyKernelIvEEvv:
[----:B------:R-:W-:Y:S01]  /*0000*/  LDC R1, c[0x0][0x37c] ;  /* 0x0000df00ff017b82 */ /* 0x000fe20000000800 */
[----:B------:R-:W-:Y:S05]  /*0010*/  EXIT ;  /* 0x000000000000794d */ /* 0x000fea0003800000 */
.L_x_0:
[----:B------:R-:W-:-:S00]  /*0020*/  BRA `(.L_x_0) ;  /* 0xfffffffc00fc7947 */ /* 0x000fc0000383ffff */
[----:B------:R-:W-:-:S00]  /*0030*/  NOP ;  /* 0x0000000000007918 */ /* 0x000fc00000000000 */
        /* <DEDUP_REMOVED lines=12> */
.L_x_51:


//--------------------- .text._Z3addPjiiiii       --------------------------
	.section	.text._Z3addPjiiiii,"ax",@progbits
	.align	128
        .global         _Z3addPjiiiii
        .type           _Z3addPjiiiii,@function
        .size           _Z3addPjiiiii,(.L_x_52 - _Z3addPjiiiii)
        .other          _Z3addPjiiiii,@"STO_CUDA_ENTRY STV_DEFAULT"
_Z3addPjiiiii:
.text._Z3addPjiiiii:
[----:B------:R-:W-:Y:S01]  /*0000*/  LDC R1, c[0x0][0x37c] ;  /* 0x0000df00ff017b82 */ /* 0x000fe20000000800 */
[----:B------:R-:W0:Y:S07]  /*0010*/  S2R R4, SR_TID.X ;  /* 0x0000000000047919 */ /* 0x000e2e0000002100 */
[----:B------:R-:W0:Y:S01]  /*0020*/  S2UR UR4, SR_CTAID.X ;  /* 0x00000000000479c3 */ /* 0x000e220000002500 */
[----:B------:R-:W1:Y:S01]  /*0030*/  LDCU.64 UR8, c[0x0][0x388] ;  /* 0x00007100ff0877ac */ /* 0x000e620008000a00 */
[----:B------:R-:W2:Y:S01]  /*0040*/  S2R R0, SR_TID.Y ;  /* 0x0000000000007919 */ /* 0x000ea20000002200 */
[----:B------:R-:W3:Y:S05]  /*0050*/  LDCU.64 UR6, c[0x0][0x390] ;  /* 0x00007200ff0677ac */ /* 0x000eea0008000a00 */
[----:B------:R-:W0:Y:S08]  /*0060*/  LDC R3, c[0x0][0x360] ;  /* 0x0000d800ff037b82 */ /* 0x000e300000000800 */
[----:B------:R-:W2:Y:S08]  /*0070*/  S2UR UR5, SR_CTAID.Y ;  /* 0x00000000000579c3 */ /* 0x000eb00000002600 */
[----:B------:R-:W2:Y:S01]  /*0080*/  LDC R5, c[0x0][0x364] ;  /* 0x0000d900ff057b82 */ /* 0x000ea20000000800 */
[----:B0-----:R-:W-:-:S02]  /*0090*/  IMAD R4, R3, UR4, R4 ;  /* 0x0000000403047c24 */ /* 0x001fc4000f8e0204 */
[----:B--2---:R-:W-:Y:S02]  /*00a0*/  IMAD R3, R5, UR5, R0 ;  /* 0x0000000505037c24 */ /* 0x004fe4000f8e0200 */
[----:B-1----:R-:W-:Y:S02]  /*00b0*/  VIADD R0, R4, UR9 ;  /* 0x0000000904007c36 */ /* 0x002fe40008000000 */
[----:B---3--:R-:W-:-:S03]  /*00c0*/  VIADD R2, R3, UR6 ;  /* 0x0000000603027c36 */ /* 0x008fc60008000000 */
[----:B------:R-:W-:Y:S02]  /*00d0*/  LOP3.LUT R5, R0, 0xffff, RZ, 0xc0, !PT ;  /* 0x0000ffff00057812 */ /* 0x000fe400078ec0ff */
[----:B------:R-:W-:Y:S02]  /*00e0*/  LOP3.LUT R6, R2, 0xffff, RZ, 0xc0, !PT ;  /* 0x0000ffff02067812 */ /* 0x000fe400078ec0ff */
[C---:B------:R-:W-:Y:S02]  /*00f0*/  ISETP.GT.AND P0, PT, R5.reuse, UR8, PT ;  /* 0x0000000805007c0c */ /* 0x040fe4000bf04270 */
[C---:B------:R-:W-:Y:S02]  /*0100*/  ISETP.GT.AND P1, PT, R6.reuse, UR7, PT ;  /* 0x0000000706007c0c */ /* 0x040fe4000bf24270 */
[----:B------:R-:W-:Y:S02]  /*0110*/  ISETP.GE.AND P0, PT, R5, UR9, !P0 ;  /* 0x0000000905007c0c */ /* 0x000fe4000c706270 */
[----:B------:R-:W-:-:S04]  /*0120*/  ISETP.GE.AND P1, PT, R6, UR6, !P1 ;  /* 0x0000000606007c0c */ /* 0x000fc8000cf26270 */
[----:B------:R-:W-:-:S13]  /*0130*/  PLOP3.LUT P0, PT, P0, P1, PT, 0x80, 0x8 ;  /* 0x000000000008781c */ /* 0x000fda0000703070 */
[----:B------:R-:W-:Y:S05]  /*0140*/  @!P0 EXIT ;  /* 0x000000000000894d */ /* 0x000fea0003800000 */
[----:B------:R-:W-:Y:S01]  /*0150*/  IMAD.SHL.U32 R5, R0, 0x2, RZ ;  /* 0x0000000200057824 */ /* 0x000fe200078e00ff */
[C---:B------:R-:W-:Y:S01]  /*0160*/  LOP3.LUT R6, R2.reuse, 0x1, RZ, 0xc0, !PT ;  /* 0x0000000102067812 */ /* 0x040fe200078ec0ff */
[----:B------:R-:W-:Y:S01]  /*0170*/  IMAD.SHL.U32 R8, R2, 0x2, RZ ;  /* 0x0000000202087824 */ /* 0x000fe200078e00ff */
[----:B------:R-:W0:Y:S01]  /*0180*/  LDCU UR6, c[0x0][0x398] ;  /* 0x00007300ff0677ac */ /* 0x000e220008000800 */
[----:B------:R-:W-:Y:S02]  /*0190*/  LOP3.LUT R4, R4, 0xffff, RZ, 0xc0, !PT ;  /* 0x0000ffff04047812 */ /* 0x000fe400078ec0ff */
[----:B------:R-:W-:Y:S01]  /*01a0*/  LOP3.LUT R5, R6, 0x2, R5, 0xf8, !PT ;  /* 0x0000000206057812 */ /* 0x000fe200078ef805 */
[----:B------:R-:W-:Y:S01]  /*01b0*/  IMAD.SHL.U32 R6, R0, 0x4, RZ ;  /* 0x0000000400067824 */ /* 0x000fe200078e00ff */
[----:B------:R-:W1:Y:S01]  /*01c0*/  LDCU.64 UR4, c[0x0][0x358] ;  /* 0x00006b00ff0477ac */ /* 0x000e620008000a00 */
[----:B------:R-:W-:Y:S02]  /*01d0*/  LOP3.LUT R3, R3, 0xffff, RZ, 0xc0, !PT ;  /* 0x0000ffff03037812 */ /* 0x000fe400078ec0ff */
[----:B------:R-:W-:Y:S01]  /*01e0*/  LOP3.LUT R5, R5, 0x4, R8, 0xf8, !PT ;  /* 0x0000000405057812 */ /* 0x000fe200078ef808 */
[----:B------:R-:W-:-:S03]  /*01f0*/  IMAD.SHL.U32 R8, R2, 0x4, RZ ;  /* 0x0000000402087824 */ /* 0x000fc600078e00ff */
[----:B------:R-:W-:Y:S01]  /*0200*/  LOP3.LUT R5, R5, 0x8, R6, 0xf8, !PT ;  /* 0x0000000805057812 */ /* 0x000fe200078ef806 */
[----:B------:R-:W-:-:S03]  /*0210*/  IMAD.SHL.U32 R6, R0, 0x8, RZ ;  /* 0x0000000800067824 */ /* 0x000fc600078e00ff */
[----:B------:R-:W-:Y:S01]  /*0220*/  LOP3.LUT R5, R5, 0x10, R8, 0xf8, !PT ;  /* 0x0000001005057812 */ /* 0x000fe200078ef808 */
[----:B------:R-:W-:Y:S02]  /*0230*/  IMAD.SHL.U32 R8, R2, 0x8, RZ ;  /* 0x0000000802087824 */ /* 0x000fe400078e00ff */
[----:B0-----:R-:W-:Y:S01]  /*0240*/  IMAD R3, R4, UR6, R3 ;  /* 0x0000000604037c24 */ /* 0x001fe2000f8e0203 */
[----:B------:R-:W-:Y:S01]  /*0250*/  LOP3.LUT R5, R5, 0x20, R6, 0xf8, !PT ;  /* 0x0000002005057812 */ /* 0x000fe200078ef806 */
[----:B------:R-:W-:-:S03]  /*0260*/  IMAD.SHL.U32 R6, R0, 0x10, RZ ;  /* 0x0000001000067824 */ /* 0x000fc600078e00ff */
        /* <DEDUP_REMOVED lines=38> */
[----:B------:R-:W-:Y:S02]  /*04d0*/  LOP3.LUT R5, R5, 0x2000000, R6, 0xf8, !PT ;  /* 0x0200000005057812 */ /* 0x000fe400078ef806 */
[----:B------:R-:W0:Y:S02]  /*04e0*/  LDC.64 R6, c[0x0][0x380] ;  /* 0x0000e000ff067b82 */ /* 0x000e240000000a00 */
[----:B------:R-:W-:Y:S01]  /*04f0*/  LOP3.LUT R8, R5, 0x4000000, R8, 0xf8, !PT ;  /* 0x0400000005087812 */ /* 0x000fe200078ef808 */
[----:B------:R-:W-:-:S05]  /*0500*/  IMAD.SHL.U32 R5, R0, 0x4000, RZ ;  /* 0x0000400000057824 */ /* 0x000fca00078e00ff */
[----:B------:R-:W-:Y:S01]  /*0510*/  LOP3.LUT R5, R8, 0x8000000, R5, 0xf8, !PT ;  /* 0x0800000008057812 */ /* 0x000fe200078ef805 */
[C---:B------:R-:W-:Y:S02]  /*0520*/  IMAD.SHL.U32 R8, R2.reuse, 0x4000, RZ ;  /* 0x0000400002087824 */ /* 0x040fe400078e00ff */
[----:B------:R-:W-:-:S03]  /*0530*/  IMAD.SHL.U32 R2, R2, 0x8000, RZ ;  /* 0x0000800002027824 */ /* 0x000fc600078e00ff */
[----:B------:R-:W-:Y:S01]  /*0540*/  LOP3.LUT R8, R5, 0x10000000, R8, 0xf8, !PT ;  /* 0x1000000005087812 */ /* 0x000fe200078ef808 */
[C---:B------:R-:W-:Y:S02]  /*0550*/  IMAD.SHL.U32 R5, R0.reuse, 0x8000, RZ ;  /* 0x0000800000057824 */ /* 0x040fe400078e00ff */
[----:B------:R-:W-:-:S03]  /*0560*/  IMAD.U32 R0, R0, 0x10000, RZ ;  /* 0x0001000000007824 */ /* 0x000fc600078e00ff */
[----:B------:R-:W-:-:S04]  /*0570*/  LOP3.LUT R5, R8, 0x20000000, R5, 0xf8, !PT ;  /* 0x2000000008057812 */ /* 0x000fc800078ef805 */
[----:B------:R-:W-:Y:S01]  /*0580*/  LOP3.LUT R5, R5, 0x40000000, R2, 0xf8, !PT ;  /* 0x4000000005057812 */ /* 0x000fe200078ef802 */
[----:B0-----:R-:W-:-:S03]  /*0590*/  IMAD.WIDE R6, R3, 0x4, R6 ;  /* 0x0000000403067825 */ /* 0x001fc600078e0206 */
[----:B------:R-:W-:-:S05]  /*05a0*/  LOP3.LUT R5, R5, 0x80000000, R0, 0xf8, !PT ;  /* 0x8000000005057812 */ /* 0x000fca00078ef800 */
[----:B-1----:R-:W-:Y:S01]  /*05b0*/  STG.E desc[UR4][R6.64], R5 ;  /* 0x0000000506007986 */ /* 0x002fe2000c101904 */
[----:B------:R-:W-:Y:S05]  /*05c0*/  EXIT ;  /* 0x000000000000794d */ /* 0x000fea0003800000 */
.L_x_1:
        /* <DEDUP_REMOVED lines=11> */
.L_x_52:


//--------------------- .text._Z2dePjS_S_ii       --------------------------
	.section	.text._Z2dePjS_S_ii,"ax",@progbits
	.align	128
        .global         _Z2dePjS_S_ii
        .type           _Z2dePjS_S_ii,@function
        .size           _Z2dePjS_S_ii,(.L_x_53 - _Z2dePjS_S_ii)
        .other          _Z2dePjS_S_ii,@"STO_CUDA_ENTRY STV_DEFAULT"
_Z2dePjS_S_ii:
.text._Z2dePjS_S_ii:
[----:B------:R-:W0:Y:S01]  /*0000*/  LDC R1, c[0x0][0x37c] ;  /* 0x0000df00ff017b82 */ /* 0x000e220000000800 */
[----:B------:R-:W1:Y:S01]  /*0010*/  S2R R16, SR_TID.X ;  /* 0x0000000000107919 */ /* 0x000e620000002100 */
[----:B------:R-:W2:Y:S06]  /*0020*/  LDCU UR4, c[0x0][0x2fc] ;  /* 0x00005f80ff0477ac */ /* 0x000eac0008000800 */
[----:B------:R-:W1:Y:S01]  /*0030*/  S2UR UR5, SR_CTAID.X ;  /* 0x00000000000579c3 */ /* 0x000e620000002500 */
[----:B0-----:R-:W-:Y:S01]  /*0040*/  VIADD R1, R1, 0xffffff70 ;  /* 0xffffff7001017836 */ /* 0x001fe20000000000 */
[----:B------:R-:W0:Y:S01]  /*0050*/  S2R R17, SR_TID.Y ;  /* 0x0000000000117919 */ /* 0x000e220000002200 */
[----:B------:R-:W-:Y:S01]  /*0060*/  MOV R0, 0x170 ;  /* 0x0000017000007802 */ /* 0x000fe20000000f00 */
[----:B------:R-:W3:Y:S04]  /*0070*/  LDCU.64 UR8, c[0x4][0x168] ;  /* 0x01002d00ff0877ac */ /* 0x000ee80008000a00 */
[----:B------:R-:W1:Y:S01]  /*0080*/  LDC R3, c[0x0][0x360] ;  /* 0x0000d800ff037b82 */ /* 0x000e620000000800 */
[----:B------:R-:W4:Y:S07]  /*0090*/  LDCU.64 UR36, c[0x0][0x358] ;  /* 0x00006b00ff2477ac */ /* 0x000f2e0008000a00 */
[----:B------:R-:W5:Y:S01]  /*00a0*/  LDC R6, c[0x0][0x2f8] ;  /* 0x0000be00ff067b82 */ /* 0x000f620000000800 */
[----:B---3--:R-:W-:-:S07]  /*00b0*/  IMAD.U32 R4, RZ, RZ, UR8 ;  /* 0x00000008ff047e24 */ /* 0x008fce000f8e00ff */
[----:B------:R-:W0:Y:S01]  /*00c0*/  S2UR UR6, SR_CTAID.Y ;  /* 0x00000000000679c3 */ /* 0x000e220000002600 */
[----:B------:R-:W-:Y:S02]  /*00d0*/  IMAD.U32 R5, RZ, RZ, UR9 ;  /* 0x00000009ff057e24 */ /* 0x000fe4000f8e00ff */
[----:B-1----:R-:W-:-:S05]  /*00e0*/  IMAD R16, R3, UR5, R16 ;  /* 0x0000000503107c24 */ /* 0x002fca000f8e0210 */
[----:B------:R-:W0:Y:S01]  /*00f0*/  LDC R2, c[0x0][0x364] ;  /* 0x0000d900ff027b82 */ /* 0x000e220000000800 */
[----:B------:R-:W-:Y:S02]  /*0100*/  LOP3.LUT R16, R16, 0xffff, RZ, 0xc0, !PT ;  /* 0x0000ffff10107812 */ /* 0x000fe400078ec0ff */
[----:B-----5:R-:W-:-:S05]  /*0110*/  IADD3 R6, P0, P1, R1, 0x80, R6 ;  /* 0x0000008001067810 */ /* 0x020fca000791e006 */
[----:B------:R1:W3:Y:S01]  /*0120*/  LDC.64 R8, c[0x4][R0] ;  /* 0x0100000000087b82 */ /* 0x0002e20000000a00 */
[----:B------:R1:W-:Y:S01]  /*0130*/  STL [R1+0x80], R16 ;  /* 0x0000801001007387 */ /* 0x0003e20000100800 */
[----:B--2---:R-:W-:Y:S01]  /*0140*/  IADD3.X R7, PT, PT, RZ, UR4, RZ, P0, P1 ;  /* 0x00000004ff077c10 */ /* 0x004fe200087e24ff */
[----:B0-----:R-:W-:Y:S02]  /*0150*/  IMAD R17, R2, UR6, R17 ;  /* 0x0000000602117c24 */ /* 0x001fe4000f8e0211 */
[----:B-1--4-:R-:W-:-:S07]  /*0160*/  VIADD R2, R1, 0x40 ;  /* 0x0000004001027836 */ /* 0x012fce0000000000 */
[----:B------:R-:W-:-:S07]  /*0170*/  LEPC R20, `(.L_x_2) ;  /* 0x000000001014794e */ /* 0x000fce0000000000 */
[----:B---3--:R-:W-:Y:S05]  /*0180*/  CALL.ABS.NOINC R8 ;  /* 0x0000000008007343 */ /* 0x008fea0003c00000 */
.L_x_2:
[----:B------:R-:W0:Y:S01]  /*0190*/  LDC.64 R4, c[0x0][0x380] ;  /* 0x0000e000ff047b82 */ /* 0x000e220000000a00 */
[----:B------:R-:W1:Y:S01]  /*01a0*/  LDCU UR4, c[0x0][0x398] ;  /* 0x00007300ff0477ac */ /* 0x000e620008000800 */
[----:B------:R-:W-:-:S05]  /*01b0*/  LOP3.LUT R17, R17, 0xffff, RZ, 0xc0, !PT ;  /* 0x0000ffff11117812 */ /* 0x000fca00078ec0ff */
[----:B-1----:R-:W-:-:S04]  /*01c0*/  IMAD R3, R16, UR4, R17 ;  /* 0x0000000410037c24 */ /* 0x002fc8000f8e0211 */
[----:B0-----:R-:W-:-:S05]  /*01d0*/  IMAD.WIDE R4, R3, 0x4, R4 ;  /* 0x0000000403047825 */ /* 0x001fca00078e0204 */
[----:B------:R-:W2:Y:S01]  /*01e0*/  LDG.E R0, desc[UR36][R4.64] ;  /* 0x0000002404007981 */ /* 0x000ea2000c1e1900 */
[----:B------:R-:W-:Y:S03]  /*01f0*/  BSSY.RECONVERGENT B0, `(.L_x_3) ;  /* 0x000001b000007945 */ /* 0x000fe60003800200 */
[----:B------:R0:W-:Y:S04]  /*0200*/  STL.128 [R1], RZ ;  /* 0x000000ff01007387 */ /* 0x0001e80000100c00 */
[----:B------:R0:W-:Y:S04]  /*0210*/  STL.128 [R1+0x10], RZ ;  /* 0x000010ff01007387 */ /* 0x0001e80000100c00 */
[----:B------:R0:W-:Y:S04]  /*0220*/  STL.128 [R1+0x20], RZ ;  /* 0x000020ff01007387 */ /* 0x0001e80000100c00 */
[----:B------:R0:W-:Y:S04]  /*0230*/  STL.128 [R1+0x30], RZ ;  /* 0x000030ff01007387 */ /* 0x0001e80000100c00 */
[----:B------:R0:W-:Y:S04]  /*0240*/  STL.128 [R1+0x40], RZ ;  /* 0x000040ff01007387 */ /* 0x0001e80000100c00 */
[----:B------:R0:W-:Y:S04]  /*0250*/  STL.128 [R1+0x50], RZ ;  /* 0x000050ff01007387 */ /* 0x0001e80000100c00 */
[----:B------:R0:W-:Y:S04]  /*0260*/  STL.128 [R1+0x60], RZ ;  /* 0x000060ff01007387 */ /* 0x0001e80000100c00 */
[----:B------:R0:W-:Y:S01]  /*0270*/  STL.128 [R1+0x70], RZ ;  /* 0x000070ff01007387 */ /* 0x0001e20000100c00 */
[----:B--2---:R-:W-:-:S13]  /*0280*/  ISETP.NE.AND P0, PT, R0, RZ, PT ;  /* 0x000000ff0000720c */ /* 0x004fda0003f05270 */
[----:B0-----:R-:W-:Y:S05]  /*0290*/  @!P0 BRA `(.L_x_4) ;  /* 0x0000000000408947 */ /* 0x001fea0003800000 */
[----:B------:R-:W-:Y:S01]  /*02a0*/  BSSY.RECONVERGENT B1, `(.L_x_5) ;  /* 0x000000e000017945 */ /* 0x000fe20003800200 */
[----:B------:R-:W-:Y:S01]  /*02b0*/  PLOP3.LUT P0, PT, PT, PT, PT, 0x8, 0x80 ;  /* 0x000000000080781c */ /* 0x000fe20003f0e170 */
[----:B------:R-:W-:-:S12]  /*02c0*/  IMAD.MOV.U32 R6, RZ, RZ, R0 ;  /* 0x000000ffff067224 */ /* 0x000fd800078e0000 */
.L_x_6:
[C---:B------:R-:W-:Y:S01]  /*02d0*/  ISETP.GE.U32.AND P1, PT, R6.reuse, 0x2, PT ;  /* 0x000000020600780c */ /* 0x040fe20003f26070 */
[C---:B0-----:R-:W-:Y:S01]  /*02e0*/  @!P0 IMAD R8, R3.reuse, 0x4, R2 ;  /* 0x0000000403088824 */ /* 0x041fe200078e0202 */
[----:B------:R-:W-:Y:S01]  /*02f0*/  LOP3.LUT R7, R6, 0x1, RZ, 0xc0, !PT ;  /* 0x0000000106077812 */ /* 0x000fe200078ec0ff */
[----:B------:R-:W-:Y:S01]  /*0300*/  @!P0 VIADD R3, R3, 0x1 ;  /* 0x0000000103038836 */ /* 0x000fe20000000000 */
[C---:B------:R-:W-:Y:S01]  /*0310*/  @P0 LEA R10, R0.reuse, R1, 0x2 ;  /* 0x00000001000a0211 */ /* 0x040fe200078e10ff */
[----:B------:R-:W-:Y:S01]  /*0320*/  @P0 VIADD R0, R0, 0x1 ;  /* 0x0000000100000836 */ /* 0x000fe20000000000 */
[----:B------:R-:W-:Y:S01]  /*0330*/  SHF.R.U32.HI R6, RZ, 0x1, R6 ;  /* 0x00000001ff067819 */ /* 0x000fe20000011606 */
[----:B------:R0:W-:Y:S04]  /*0340*/  @!P0 STL [R8], R7 ;  /* 0x0000000708008387 */ /* 0x0001e80000100800 */
[----:B------:R0:W-:Y:S01]  /*0350*/  @P0 STL [R10], R7 ;  /* 0x000000070a000387 */ /* 0x0001e20000100800 */
[----:B------:R-:W-:Y:S01]  /*0360*/  PLOP3.LUT P0, PT, P0, PT, PT, 0x8, 0x80 ;  /* 0x000000000080781c */ /* 0x000fe2000070e170 */
[----:B------:R-:W-:-:S12]  /*0370*/  @P1 BRA `(.L_x_6) ;  /* 0xfffffffc00d41947 */ /* 0x000fd8000383ffff */
[----:B------:R-:W-:Y:S05]  /*0380*/  BSYNC.RECONVERGENT B1 ;  /* 0x0000000000017941 */ /* 0x000fea0003800200 */
.L_x_5:
[----:B------:R1:W-:Y:S02]  /*0390*/  STG.E desc[UR36][R4.64], R6 ;  /* 0x0000000604007986 */ /* 0x0003e4000c101924 */
.L_x_4:
[----:B------:R-:W-:Y:S05]  /*03a0*/  BSYNC.RECONVERGENT B0 ;  /* 0x0000000000007941 */ /* 0x000fea0003800200 */
.L_x_3:
[----:B------:R-:W-:Y:S01]  /*03b0*/  ISETP.GE.AND P0, PT, R0, 0x1, PT ;  /* 0x000000010000780c */ /* 0x000fe20003f06270 */
[----:B------:R-:W-:-:S12]  /*03c0*/  BSSY.RECONVERGENT B4, `(.L_x_7) ;  /* 0x0000058000047945 */ /* 0x000fd80003800200 */
[----:B------:R-:W-:Y:S05]  /*03d0*/  @!P0 BRA `(.L_x_8) ;  /* 0x0000000400588947 */ /* 0x000fea0003800000 */
[----:B-1----:R-:W1:Y:S01]  /*03e0*/  LDC.64 R4, c[0x0][0x388] ;  /* 0x0000e200ff047b82 */ /* 0x002e620000000a00 */
[----:B0-----:R-:W-:Y:S02]  /*03f0*/  VIADD R7, R0, 0xfffffffe ;  /* 0xfffffffe00077836 */ /* 0x001fe40000000000 */
[----:B------:R-:W-:Y:S02]  /*0400*/  IMAD.MOV.U32 R6, RZ, RZ, RZ ;  /* 0x000000ffff067224 */ /* 0x000fe400078e00ff */
[----:B------:R-:W-:Y:S02]  /*0410*/  IMAD.MOV.U32 R8, RZ, RZ, R0 ;  /* 0x000000ffff087224 */ /* 0x000fe400078e0000 */
[----:B-1----:R-:W-:-:S07]  /*0420*/  IMAD.WIDE.U32 R4, R16, 0x4, R4 ;  /* 0x0000000410047825 */ /* 0x002fce00078e0004 */
.L_x_24:
[----:B0-----:R-:W-:Y:S01]  /*0430*/  MOV R11, R8 ;  /* 0x00000008000b7202 */ /* 0x001fe20000000f00 */
[----:B------:R-:W-:-:S04]  /*0440*/  VIADD R8, R8, 0xffffffff ;  /* 0xffffffff08087836 */ /* 0x000fc80000000000 */
[----:B------:R-:W-:-:S06]  /*0450*/  IMAD R10, R8, 0x4, R1 ;  /* 0x00000004080a7824 */ /* 0x000fcc00078e0201 */
[----:B------:R-:W2:Y:S01]  /*0460*/  LDL R10, [R10] ;  /* 0x000000000a0a7983 */ /* 0x000ea20000100800 */
[----:B------:R-:W-:Y:S01]  /*0470*/  BSSY.RECONVERGENT B3, `(.L_x_9) ;  /* 0x000004a000037945 */ /* 0x000fe20003800200 */
[----:B------:R-:W-:Y:S02]  /*0480*/  ISETP.GT.U32.AND P1, PT, R11, 0x1, PT ;  /* 0x000000010b00780c */ /* 0x000fe40003f24070 */
[----:B--2---:R-:W-:-:S13]  /*0490*/  ISETP.NE.AND P0, PT, R10, 0x1, PT ;  /* 0x000000010a00780c */ /* 0x004fda0003f05270 */
[----:B------:R-:W-:Y:S05]  /*04a0*/  @P0 BRA `(.L_x_10) ;  /* 0x0000000400180947 */ /* 0x000fea0003800000 */
[----:B------:R-:W-:Y:S01]  /*04b0*/  ISETP.GE.U32.AND P0, PT, R11, 0x2, PT ;  /* 0x000000020b00780c */ /* 0x000fe20003f06070 */
[----:B------:R-:W-:Y:S01]  /*04c0*/  BSSY.RECONVERGENT B2, `(.L_x_11) ;  /* 0x0000041000027945 */ /* 0x000fe20003800200 */
[----:B------:R-:W-:-:S11]  /*04d0*/  IMAD.MOV.U32 R12, RZ, RZ, 0x1 ;  /* 0x00000001ff0c7424 */ /* 0x000fd600078e00ff */
[----:B------:R-:W-:Y:S05]  /*04e0*/  @!P0 BRA `(.L_x_12) ;  /* 0x0000000000f88947 */ /* 0x000fea0003800000 */
[----:B------:R-:W-:Y:S01]  /*04f0*/  IMAD.IADD R10, R7, 0x1, -R6 ;  /* 0x00000001070a7824 */ /* 0x000fe200078e0a06 */
[----:B------:R-:W-:Y:S01]  /*0500*/  LOP3.LUT R11, RZ, R6, RZ, 0x33, !PT ;  /* 0x00000006ff0b7212 */ /* 0x000fe200078e33ff */
[----:B------:R-:W-:Y:S01]  /*0510*/  BSSY.RECONVERGENT B1, `(.L_x_13) ;  /* 0x0000030000017945 */ /* 0x000fe20003800200 */
[----:B------:R-:W-:Y:S02]  /*0520*/  HFMA2 R13, -RZ, RZ, 0, 1.1920928955078125e-07 ;  /* 0x00000002ff0d7431 */ /* 0x000fe400000001ff */
[----:B------:R-:W-:Y:S01]  /*0530*/  ISETP.GE.U32.AND P0, PT, R10, 0x3, PT ;  /* 0x000000030a00780c */ /* 0x000fe20003f06070 */
[----:B------:R-:W-:-:S05]  /*0540*/  IMAD.IADD R11, R11, 0x1, R0 ;  /* 0x000000010b0b7824 */ /* 0x000fca00078e0200 */
[----:B------:R-:W-:-:S07]  /*0550*/  LOP3.LUT R15, R11, 0x3, RZ, 0xc0, !PT ;  /* 0x000000030b0f7812 */ /* 0x000fce00078ec0ff */
[----:B------:R-:W-:Y:S05]  /*0560*/  @!P0 BRA `(.L_x_14) ;  /* 0x0000000000a88947 */ /* 0x000fea0003800000 */
[----:B------:R-:W-:Y:S01]  /*0570*/  LOP3.LUT R11, R11, 0xfffffffc, RZ, 0xc0, !PT ;  /* 0xfffffffc0b0b7812 */ /* 0x000fe200078ec0ff */
[----:B------:R-:W-:Y:S04]  /*0580*/  BSSY.RECONVERGENT B0, `(.L_x_15) ;  /* 0x0000027000007945 */ /* 0x000fe80003800200 */
[----:B------:R-:W-:Y:S01]  /*0590*/  BSSY.RELIABLE B5, `(.L_x_16) ;  /* 0x000001e000057945 */ /* 0x000fe20003800100 */
[----:B------:R-:W-:Y:S01]  /*05a0*/  IMAD.MOV.U32 R10, RZ, RZ, RZ ;  /* 0x000000ffff0a7224 */ /* 0x000fe200078e00ff */
[----:B------:R-:W-:Y:S01]  /*05b0*/  ISETP.GT.AND P0, PT, R11, RZ, PT ;  /* 0x000000ff0b00720c */ /* 0x000fe20003f04270 */
[----:B------:R-:W-:-:S12]  /*05c0*/  IMAD.MOV.U32 R12, RZ, RZ, 0x1 ;  /* 0x00000001ff0c7424 */ /* 0x000fd800078e00ff */
[----:B------:R-:W-:Y:S05]  /*05d0*/  @!P0 BRA `(.L_x_17) ;  /* 0x0000000000648947 */ /* 0x000fea0003800000 */
[----:B------:R-:W-:Y:S01]  /*05e0*/  IMAD.IADD R13, R11, 0x1, -R10 ;  /* 0x000000010b0d7824 */ /* 0x000fe200078e0a0a */
[----:B------:R-:W-:Y:S01]  /*05f0*/  BSSY.RECONVERGENT B6, `(.L_x_18) ;  /* 0x000000e000067945 */ /* 0x000fe20003800200 */
[----:B------:R-:W-:-:S03]  /*0600*/  PLOP3.LUT P0, PT, PT, PT, PT, 0x80, 0x8 ;  /* 0x000000000008781c */ /* 0x000fc60003f0f070 */
[----:B------:R-:W-:-:S13]  /*0610*/  ISETP.GT.AND P2, PT, R13, 0xc, PT ;  /* 0x0000000c0d00780c */ /* 0x000fda0003f44270 */
[----:B------:R-:W-:Y:S05]  /*0620*/  @!P2 BRA `(.L_x_19) ;  /* 0x000000000028a947 */ /* 0x000fea0003800000 */
[----:B------:R-:W-:Y:S01]  /*0630*/  BSSY.RECONVERGENT B7, `(.L_x_20) ;  /* 0x0000008000077945 */ /* 0x000fe20003800200 */
[----:B------:R-:W-:Y:S01]  /*0640*/  PLOP3.LUT P0, PT, PT, PT, PT, 0x8, 0x80 ;  /* 0x000000000080781c */ /* 0x000fe20003f0e170 */
[----:B------:R-:W-:-:S12]  /*0650*/  VIADD R13, R11, 0xfffffff4 ;  /* 0xfffffff40b0d7836 */ /* 0x000fd80000000000 */
.L_x_21:
[----:B------:R-:W-:Y:S01]  /*0660*/  VIADD R10, R10, 0x10 ;  /* 0x000000100a0a7836 */ /* 0x000fe20000000000 */
[----:B------:R-:W-:Y:S01]  /*0670*/  MOV R9, R12 ;  /* 0x0000000c00097202 */ /* 0x000fe20000000f00 */
[----:B------:R-:W-:-:S03]  /*0680*/  IMAD.U32 R12, R12, 0x10000, RZ ;  /* 0x000100000c0c7824 */ /* 0x000fc600078e00ff */
[----:B------:R-:W-:-:S13]  /*0690*/  ISETP.GE.AND P2, PT, R10, R13, PT ;  /* 0x0000000d0a00720c */ /* 0x000fda0003f46270 */
[----:B------:R-:W-:Y:S05]  /*06a0*/  @!P2 BRA `(.L_x_21) ;  /* 0xfffffffc00eca947 */ /* 0x000fea000383ffff */
[----:B------:R-:W-:Y:S05]  /*06b0*/  BSYNC.RECONVERGENT B7 ;  /* 0x0000000000077941 */ /* 0x000fea0003800200 */
.L_x_20:
[----:B------:R-:W-:-:S07]  /*06c0*/  IMAD.SHL.U32 R9, R9, 0x1000, RZ ;  /* 0x0000100009097824 */ /* 0x000fce00078e00ff */
.L_x_19:
[----:B------:R-:W-:Y:S05]  /*06d0*/  BSYNC.RECONVERGENT B6 ;  /* 0x0000000000067941 */ /* 0x000fea0003800200 */
.L_x_18:
[----:B------:R-:W-:-:S05]  /*06e0*/  IMAD.IADD R13, R11, 0x1, -R10 ;  /* 0x000000010b0d7824 */ /* 0x000fca00078e0a0a */
[----:B------:R-:W-:-:S13]  /*06f0*/  ISETP.GT.AND P2, PT, R13, 0x4, PT ;  /* 0x000000040d00780c */ /* 0x000fda0003f44270 */
[----:B------:R-:W-:Y:S01]  /*0700*/  @P2 VIADD R10, R10, 0x8 ;  /* 0x000000080a0a2836 */ /* 0x000fe20000000000 */
[----:B------:R-:W-:Y:S01]  /*0710*/  @P2 PLOP3.LUT P0, PT, PT, PT, PT, 0x8, 0x80 ;  /* 0x000000000080281c */ /* 0x000fe20003f0e170 */
[C---:B------:R-:W-:Y:S01]  /*0720*/  @P2 IMAD.SHL.U32 R9, R12.reuse, 0x10, RZ ;  /* 0x000000100c092824 */ /* 0x040fe200078e00ff */
[----:B------:R-:W-:Y:S02]  /*0730*/  @P2 SHF.L.U32 R12, R12, 0x8, RZ ;  /* 0x000000080c0c2819 */ /* 0x000fe400000006ff */
[----:B------:R-:W-:-:S13]  /*0740*/  ISETP.NE.OR P0, PT, R10, R11, P0 ;  /* 0x0000000b0a00720c */ /* 0x000fda0000705670 */
[----:B------:R-:W-:Y:S05]  /*0750*/  @!P0 BREAK.RELIABLE B5 ;  /* 0x0000000000058942 */ /* 0x000fea0003800100 */
[----:B------:R-:W-:Y:S05]  /*0760*/  @!P0 BRA `(.L_x_22) ;  /* 0x0000000000208947 */ /* 0x000fea0003800000 */
.L_x_17:
[----:B------:R-:W-:Y:S05]  /*0770*/  BSYNC.RELIABLE B5 ;  /* 0x0000000000057941 */ /* 0x000fea0003800100 */
.L_x_16:
[----:B------:R-:W-:Y:S01]  /*0780*/  BSSY.RECONVERGENT B5, `(.L_x_22) ;  /* 0x0000006000057945 */ /* 0x000fe20003800200 */
.L_x_23:
[----:B------:R-:W-:Y:S02]  /*0790*/  VIADD R10, R10, 0x4 ;  /* 0x000000040a0a7836 */ /* 0x000fe40000000000 */
[----:B------:R-:W-:Y:S02]  /*07a0*/  IMAD.MOV.U32 R9, RZ, RZ, R12 ;  /* 0x000000ffff097224 */ /* 0x000fe400078e000c */
[----:B------:R-:W-:Y:S01]  /*07b0*/  IMAD.SHL.U32 R12, R12, 0x10, RZ ;  /* 0x000000100c0c7824 */ /* 0x000fe200078e00ff */
[----:B------:R-:W-:-:S13]  /*07c0*/  ISETP.NE.AND P0, PT, R10, R11, PT ;  /* 0x0000000b0a00720c */ /* 0x000fda0003f05270 */
[----:B------:R-:W-:Y:S05]  /*07d0*/  @P0 BRA `(.L_x_23) ;  /* 0xfffffffc00ec0947 */ /* 0x000fea000383ffff */
[----:B------:R-:W-:Y:S05]  /*07e0*/  BSYNC.RECONVERGENT B5 ;  /* 0x0000000000057941 */ /* 0x000fea0003800200 */
.L_x_22:
[----:B------:R-:W-:Y:S05]  /*07f0*/  BSYNC.RECONVERGENT B0 ;  /* 0x0000000000007941 */ /* 0x000fea0003800200 */
.L_x_15:
[----:B------:R-:W-:-:S07]  /*0800*/  IMAD.SHL.U32 R13, R9, 0x20, RZ ;  /* 0x00000020090d7824 */ /* 0x000fce00078e00ff */
.L_x_14:
[----:B------:R-:W-:Y:S05]  /*0810*/  BSYNC.RECONVERGENT B1 ;  /* 0x0000000000017941 */ /* 0x000fea0003800200 */
.L_x_13:
[----:B------:R-:W-:-:S05]  /*0820*/  VIMNMX.U32 R10, PT, PT, R15, 0x2, PT ;  /* 0x000000020f0a7848 */ /* 0x000fca0003fe0000 */
[----:B------:R-:W-:-:S04]  /*0830*/  IMAD.SHL.U32 R14, R10, 0x4, RZ ;  /* 0x000000040a0e7824 */ /* 0x000fc800078e00ff */
[----:B------:R-:W0:Y:S02]  /*0840*/  LDC R10, c[0x2][R14] ;  /* 0x008000000e0a7b82 */ /* 0x000e240000000800 */
[----:B0-----:R-:W-:-:S04]  /*0850*/  SHF.R.S32.HI R11, RZ, 0x1f, R10 ;  /* 0x0000001fff0b7819 */ /* 0x001fc8000001140a */
.L_x_43:
[----:B------:R-:W-:Y:S05]  /*0860*/  BRX R10 -0x870                                 (*"BRANCH_TARGETS .L_x_12,.L_x_45,.L_x_46"*) ;  /* 0xfffffff40ae47949 */ /* 0x000fea000383ffff */
.L_x_46:
[----:B------:R-:W-:Y:S01]  /*0870*/  HFMA2 R12, -RZ, RZ, 0, 5.9604644775390625e-08 ;  /* 0x00000001ff0c7431 */ /* 0x000fe200000001ff */
[----:B------:R-:W-:-:S04]  /*0880*/  ISETP.NE.AND P0, PT, R15, 0x2, PT ;  /* 0x000000020f00780c */ /* 0x000fc80003f05270 */
[----:B------:R-:W-:-:S04]  /*0890*/  SEL R12, R12, 0x2, !P0 ;  /* 0x000000020c0c7807 */ /* 0x000fc80004000000 */
[----:B------:R-:W-:Y:S01]  /*08a0*/  SHF.L.U32 R12, R13, R12, RZ ;  /* 0x0000000c0d0c7219 */ /* 0x000fe200000006ff */
[----:B------:R-:W-:Y:S06]  /*08b0*/  BRA `(.L_x_12) ;  /* 0x0000000000047947 */ /* 0x000fec0003800000 */
.L_x_45:
[----:B------:R-:W-:-:S07]  /*08c0*/  IMAD.MOV.U32 R12, RZ, RZ, R13 ;  /* 0x000000ffff0c7224 */ /* 0x000fce00078e000d */
.L_x_12:
[----:B------:R-:W-:Y:S05]  /*08d0*/  BSYNC.RECONVERGENT B2 ;  /* 0x0000000000027941 */ /* 0x000fea0003800200 */
.L_x_11:
[----:B------:R-:W2:Y:S02]  /*08e0*/  LDG.E R11, desc[UR36][R4.64] ;  /* 0x00000024040b7981 */ /* 0x000ea4000c1e1900 */
[----:B--2---:R-:W-:-:S05]  /*08f0*/  IMAD.IADD R11, R11, 0x1, R12 ;  /* 0x000000010b0b7824 */ /* 0x004fca00078e020c */
[----:B------:R0:W-:Y:S02]  /*0900*/  STG.E desc[UR36][R4.64], R11 ;  /* 0x0000000b04007986 */ /* 0x0001e4000c101924 */
.L_x_10:
[----:B------:R-:W-:Y:S05]  /*0910*/  BSYNC.RECONVERGENT B3 ;  /* 0x0000000000037941 */ /* 0x000fea0003800200 */
.L_x_9:
[----:B------:R-:W-:Y:S01]  /*0920*/  VIADD R6, R6, 0x1 ;  /* 0x0000000106067836 */ /* 0x000fe20000000000 */
[----:B------:R-:W-:Y:S06]  /*0930*/  @P1 BRA `(.L_x_24) ;  /* 0xfffffff800bc1947 */ /* 0x000fec000383ffff */
.L_x_8:
[----:B------:R-:W-:Y:S05]  /*0940*/  BSYNC.RECONVERGENT B4 ;  /* 0x0000000000047941 */ /* 0x000fea0003800200 */
.L_x_7:
[----:B------:R-:W-:-:S13]  /*0950*/  ISETP.GE.AND P0, PT, R3, 0x1, PT ;  /* 0x000000010300780c */ /* 0x000fda0003f06270 */
[----:B------:R-:W-:Y:S05]  /*0960*/  @!P0 EXIT ;  /* 0x000000000000894d */ /* 0x000fea0003800000 */
[----:B01----:R-:W0:Y:S01]  /*0970*/  LDC.64 R4, c[0x0][0x390] ;  /* 0x0000e400ff047b82 */ /* 0x003e220000000a00 */
[----:B------:R-:W-:Y:S01]  /*0980*/  VIADD R0, R3, 0xfffffffe ;  /* 0xfffffffe03007836 */ /* 0x000fe20000000000 */
[----:B------:R-:W-:Y:S01]  /*0990*/  MOV R9, R3 ;  /* 0x0000000300097202 */ /* 0x000fe20000000f00 */
[----:B------:R-:W-:Y:S02]  /*09a0*/  IMAD.MOV.U32 R7, RZ, RZ, RZ ;  /* 0x000000ffff077224 */ /* 0x000fe400078e00ff */
[----:B0-----:R-:W-:-:S07]  /*09b0*/  IMAD.WIDE.U32 R4, R17, 0x4, R4 ;  /* 0x0000000411047825 */ /* 0x001fce00078e0004 */
.L_x_40:
[----:B------:R-:W-:Y:S02]  /*09c0*/  IMAD.MOV.U32 R8, RZ, RZ, R9 ;  /* 0x000000ffff087224 */ /* 0x000fe400078e0009 */
[----:B------:R-:W-:-:S04]  /*09d0*/  VIADD R9, R9, 0xffffffff ;  /* 0xffffffff09097836 */ /* 0x000fc80000000000 */
[----:B------:R-:W-:-:S06]  /*09e0*/  IMAD R6, R9, 0x4, R2 ;  /* 0x0000000409067824 */ /* 0x000fcc00078e0202 */
[----:B------:R-:W2:Y:S01]  /*09f0*/  LDL R6, [R6] ;  /* 0x0000000006067983 */ /* 0x000ea20000100800 */
[----:B------:R-:W-:Y:S01]  /*0a00*/  BSSY.RECONVERGENT B0, `(.L_x_25) ;  /* 0x0000049000007945 */ /* 0x000fe20003800200 */
[----:B------:R-:W-:Y:S02]  /*0a10*/  ISETP.GT.U32.AND P1, PT, R8, 0x1, PT ;  /* 0x000000010800780c */ /* 0x000fe40003f24070 */
[----:B--2---:R-:W-:-:S13]  /*0a20*/  ISETP.NE.AND P0, PT, R6, 0x1, PT ;  /* 0x000000010600780c */ /* 0x004fda0003f05270 */
[----:B0-----:R-:W-:Y:S05]  /*0a30*/  @P0 BRA `(.L_x_26) ;  /* 0x0000000400140947 */ /* 0x001fea0003800000 */
[----:B------:R-:W-:Y:S01]  /*0a40*/  ISETP.GE.U32.AND P0, PT, R8, 0x2, PT ;  /* 0x000000020800780c */ /* 0x000fe20003f06070 */
[----:B------:R-:W-:Y:S01]  /*0a50*/  BSSY.RECONVERGENT B1, `(.L_x_27) ;  /* 0x0000040000017945 */ /* 0x000fe20003800200 */
[----:B------:R-:W-:-:S11]  /*0a60*/  IMAD.MOV.U32 R8, RZ, RZ, 0x1 ;  /* 0x00000001ff087424 */ /* 0x000fd600078e00ff */
[----:B------:R-:W-:Y:S05]  /*0a70*/  @!P0 BRA `(.L_x_28) ;  /* 0x0000000000f48947 */ /* 0x000fea0003800000 */
[----:B------:R-:W-:Y:S01]  /*0a80*/  IMAD.IADD R10, R0, 0x1, -R7 ;  /* 0x00000001000a7824 */ /* 0x000fe200078e0a07 */
[----:B------:R-:W-:Y:S01]  /*0a90*/  LOP3.LUT R6, RZ, R7, RZ, 0x33, !PT ;  /* 0x00000007ff067212 */ /* 0x000fe200078e33ff */
[----:B------:R-:W-:Y:S03]  /*0aa0*/  BSSY.RECONVERGENT B2, `(.L_x_29) ;  /* 0x000002f000027945 */ /* 0x000fe60003800200 */
[----:B------:R-:W-:Y:S02]  /*0ab0*/  ISETP.GE.U32.AND P0, PT, R10, 0x3, PT ;  /* 0x000000030a00780c */ /* 0x000fe40003f06070 */
[----:B------:R-:W-:Y:S01]  /*0ac0*/  IADD3 R10, PT, PT, R3, R6, RZ ;  /* 0x00000006030a7210 */ /* 0x000fe20007ffe0ff */
[----:B------:R-:W-:-:S03]  /*0ad0*/  IMAD.MOV.U32 R6, RZ, RZ, 0x2 ;  /* 0x00000002ff067424 */ /* 0x000fc600078e00ff */
[----:B------:R-:W-:-:S07]  /*0ae0*/  LOP3.LUT R14, R10, 0x3, RZ, 0xc0, !PT ;  /* 0x000000030a0e7812 */ /* 0x000fce00078ec0ff */
[----:B------:R-:W-:Y:S05]  /*0af0*/  @!P0 BRA `(.L_x_30) ;  /* 0x0000000000a48947 */ /* 0x000fea0003800000 */
[----:B------:R-:W-:Y:S01]  /*0b00*/  LOP3.LUT R6, R10, 0xfffffffc, RZ, 0xc0, !PT ;  /* 0xfffffffc0a067812 */ /* 0x000fe200078ec0ff */
[----:B------:R-:W-:Y:S04]  /*0b10*/  BSSY.RECONVERGENT B3, `(.L_x_31) ;  /* 0x0000026000037945 */ /* 0x000fe80003800200 */
[----:B------:R-:W-:Y:S01]  /*0b20*/  BSSY.RELIABLE B4, `(.L_x_32) ;  /* 0x000001d000047945 */ /* 0x000fe20003800100 */
[----:B------:R-:W-:Y:S02]  /*0b30*/  IMAD.MOV.U32 R8, RZ, RZ, 0x1 ;  /* 0x00000001ff087424 */ /* 0x000fe400078e00ff */
[----:B------:R-:W-:-:S05]  /*0b40*/  IMAD.MOV R6, RZ, RZ, -R6 ;  /* 0x000000ffff067224 */ /* 0x000fca00078e0a06 */
[----:B------:R-:W-:-:S13]  /*0b50*/  ISETP.GE.AND P0, PT, R6, RZ, PT ;  /* 0x000000ff0600720c */ /* 0x000fda0003f06270 */
[----:B------:R-:W-:Y:S05]  /*0b60*/  @P0 BRA `(.L_x_33) ;  /* 0x0000000000600947 */ /* 0x000fea0003800000 */
[----:B------:R-:W-:Y:S01]  /*0b70*/  IMAD.MOV R10, RZ, RZ, -R6 ;  /* 0x000000ffff0a7224 */ /* 0x000fe200078e0a06 */
[----:B------:R-:W-:Y:S01]  /*0b80*/  BSSY.RECONVERGENT B5, `(.L_x_34) ;  /* 0x000000d000057945 */ /* 0x000fe20003800200 */
[----:B------:R-:W-:-:S03]  /*0b90*/  PLOP3.LUT P0, PT, PT, PT, PT, 0x80, 0x8 ;  /* 0x000000000008781c */ /* 0x000fc60003f0f070 */
[----:B------:R-:W-:-:S13]  /*0ba0*/  ISETP.GT.AND P2, PT, R10, 0xc, PT ;  /* 0x0000000c0a00780c */ /* 0x000fda0003f44270 */
[----:B------:R-:W-:Y:S05]  /*0bb0*/  @!P2 BRA `(.L_x_35) ;  /* 0x000000000024a947 */ /* 0x000fea0003800000 */
[----:B------:R-:W-:Y:S01]  /*0bc0*/  BSSY.RECONVERGENT B6, `(.L_x_36) ;  /* 0x0000007000067945 */ /* 0x000fe20003800200 */
[----:B------:R-:W-:-:S13]  /*0bd0*/  PLOP3.LUT P0, PT, PT, PT, PT, 0x8, 0x80 ;  /* 0x000000000080781c */ /* 0x000fda0003f0e170 */
.L_x_37:
[----:B------:R-:W-:Y:S01]  /*0be0*/  VIADD R6, R6, 0x10 ;  /* 0x0000001006067836 */ /* 0x000fe20000000000 */
[----:B------:R-:W-:Y:S01]  /*0bf0*/  MOV R10, R8 ;  /* 0x00000008000a7202 */ /* 0x000fe20000000f00 */
[----:B------:R-:W-:-:S03]  /*0c00*/  IMAD.U32 R8, R8, 0x10000, RZ ;  /* 0x0001000008087824 */ /* 0x000fc600078e00ff */
[----:B------:R-:W-:-:S13]  /*0c10*/  ISETP.GE.AND P2, PT, R6, -0xc, PT ;  /* 0xfffffff40600780c */ /* 0x000fda0003f46270 */
[----:B------:R-:W-:Y:S05]  /*0c20*/  @!P2 BRA `(.L_x_37) ;  /* 0xfffffffc00eca947 */ /* 0x000fea000383ffff */
[----:B------:R-:W-:Y:S05]  /*0c30*/  BSYNC.RECONVERGENT B6 ;  /* 0x0000000000067941 */ /* 0x000fea0003800200 */
.L_x_36:
[----:B------:R-:W-:-:S07]  /*0c40*/  IMAD.SHL.U32 R12, R10, 0x1000, RZ ;  /* 0x000010000a0c7824 */ /* 0x000fce00078e00ff */
.L_x_35:
[----:B------:R-:W-:Y:S05]  /*0c50*/  BSYNC.RECONVERGENT B5 ;  /* 0x0000000000057941 */ /* 0x000fea0003800200 */
.L_x_34:
[----:B------:R-:W-:-:S05]  /*0c60*/  IMAD.MOV R10, RZ, RZ, -R6 ;  /* 0x000000ffff0a7224 */ /* 0x000fca00078e0a06 */
[----:B------:R-:W-:-:S13]  /*0c70*/  ISETP.GT.AND P2, PT, R10, 0x4, PT ;  /* 0x000000040a00780c */ /* 0x000fda0003f44270 */
[----:B------:R-:W-:Y:S01]  /*0c80*/  @P2 VIADD R6, R6, 0x8 ;  /* 0x0000000806062836 */ /* 0x000fe20000000000 */
[----:B------:R-:W-:Y:S01]  /*0c90*/  @P2 PLOP3.LUT P0, PT, PT, PT, PT, 0x8, 0x80 ;  /* 0x000000000080281c */ /* 0x000fe20003f0e170 */
[C---:B------:R-:W-:Y:S01]  /*0ca0*/  @P2 IMAD.SHL.U32 R12, R8.reuse, 0x10, RZ ;  /* 0x00000010080c2824 */ /* 0x040fe200078e00ff */
[----:B------:R-:W-:Y:S02]  /*0cb0*/  @P2 SHF.L.U32 R8, R8, 0x8, RZ ;  /* 0x0000000808082819 */ /* 0x000fe400000006ff */
[----:B------:R-:W-:-:S13]  /*0cc0*/  ISETP.NE.OR P0, PT, R6, RZ, P0 ;  /* 0x000000ff0600720c */ /* 0x000fda0000705670 */
[----:B------:R-:W-:Y:S05]  /*0cd0*/  @!P0 BREAK.RELIABLE B4 ;  /* 0x0000000000048942 */ /* 0x000fea0003800100 */
[----:B------:R-:W-:Y:S05]  /*0ce0*/  @!P0 BRA `(.L_x_38) ;  /* 0x0000000000208947 */ /* 0x000fea0003800000 */
.L_x_33:
[----:B------:R-:W-:Y:S05]  /*0cf0*/  BSYNC.RELIABLE B4 ;  /* 0x0000000000047941 */ /* 0x000fea0003800100 */
.L_x_32:
[----:B------:R-:W-:Y:S01]  /*0d00*/  BSSY.RECONVERGENT B4, `(.L_x_38) ;  /* 0x0000006000047945 */ /* 0x000fe20003800200 */
.L_x_39:
[----:B------:R-:W-:Y:S02]  /*0d10*/  VIADD R6, R6, 0x4 ;  /* 0x0000000406067836 */ /* 0x000fe40000000000 */
[----:B------:R-:W-:Y:S02]  /*0d20*/  IMAD.MOV.U32 R12, RZ, RZ, R8 ;  /* 0x000000ffff0c7224 */ /* 0x000fe400078e0008 */
[----:B------:R-:W-:Y:S01]  /*0d30*/  IMAD.SHL.U32 R8, R8, 0x10, RZ ;  /* 0x0000001008087824 */ /* 0x000fe200078e00ff */
[----:B------:R-:W-:-:S13]  /*0d40*/  ISETP.NE.AND P0, PT, R6, RZ, PT ;  /* 0x000000ff0600720c */ /* 0x000fda0003f05270 */
[----:B------:R-:W-:Y:S05]  /*0d50*/  @P0 BRA `(.L_x_39) ;  /* 0xfffffffc00ec0947 */ /* 0x000fea000383ffff */
[----:B------:R-:W-:Y:S05]  /*0d60*/  BSYNC.RECONVERGENT B4 ;  /* 0x0000000000047941 */ /* 0x000fea0003800200 */
.L_x_38:
[----:B------:R-:W-:Y:S05]  /*0d70*/  BSYNC.RECONVERGENT B3 ;  /* 0x0000000000037941 */ /* 0x000fea0003800200 */
.L_x_31:
[----:B------:R-:W-:-:S07]  /*0d80*/  IMAD.SHL.U32 R6, R12, 0x20, RZ ;  /* 0x000000200c067824 */ /* 0x000fce00078e00ff */
.L_x_30:
[----:B------:R-:W-:Y:S05]  /*0d90*/  BSYNC.RECONVERGENT B2 ;  /* 0x0000000000027941 */ /* 0x000fea0003800200 */
.L_x_29:
[----:B------:R-:W-:-:S05]  /*0da0*/  VIMNMX.U32 R10, PT, PT, R14, 0x2, PT ;  /* 0x000000020e0a7848 */ /* 0x000fca0003fe0000 */
[----:B------:R-:W-:-:S04]  /*0db0*/  IMAD.SHL.U32 R13, R10, 0x4, RZ ;  /* 0x000000040a0d7824 */ /* 0x000fc800078e00ff */
[----:B------:R-:W0:Y:S02]  /*0dc0*/  LDC R10, c[0x2][R13+0xc] ;  /* 0x008003000d0a7b82 */ /* 0x000e240000000800 */
[----:B0-----:R-:W-:-:S04]  /*0dd0*/  SHF.R.S32.HI R11, RZ, 0x1f, R10 ;  /* 0x0000001fff0b7819 */ /* 0x001fc8000001140a */
.L_x_47:
[----:B------:R-:W-:Y:S05]  /*0de0*/  BRX R10 -0xdf0                                 (*"BRANCH_TARGETS .L_x_28,.L_x_49,.L_x_50"*) ;  /* 0xfffffff00a847949 */ /* 0x000fea000383ffff */
.L_x_50:
[----:B------:R-:W-:Y:S01]  /*0df0*/  HFMA2 R11, -RZ, RZ, 0, 5.9604644775390625e-08 ;  /* 0x00000001ff0b7431 */ /* 0x000fe200000001ff */
[----:B------:R-:W-:-:S04]  /*0e00*/  ISETP.NE.AND P0, PT, R14, 0x2, PT ;  /* 0x000000020e00780c */ /* 0x000fc80003f05270 */
[----:B------:R-:W-:-:S04]  /*0e10*/  SEL R11, R11, 0x2, !P0 ;  /* 0x000000020b0b7807 */ /* 0x000fc80004000000 */
[----:B------:R-:W-:Y:S01]  /*0e20*/  SHF.L.U32 R8, R6, R11, RZ ;  /* 0x0000000b06087219 */ /* 0x000fe200000006ff */
[----:B------:R-:W-:Y:S06]  /*0e30*/  BRA `(.L_x_28) ;  /* 0x0000000000047947 */ /* 0x000fec0003800000 */
.L_x_49:
[----:B------:R-:W-:-:S07]  /*0e40*/  IMAD.MOV.U32 R8, RZ, RZ, R6 ;  /* 0x000000ffff087224 */ /* 0x000fce00078e0006 */
.L_x_28:
[----:B------:R-:W-:Y:S05]  /*0e50*/  BSYNC.RECONVERGENT B1 ;  /* 0x0000000000017941 */ /* 0x000fea0003800200 */
.L_x_27:
[----:B------:R-:W2:Y:S02]  /*0e60*/  LDG.E R11, desc[UR36][R4.64] ;  /* 0x00000024040b7981 */ /* 0x000ea4000c1e1900 */
[----:B--2---:R-:W-:-:S05]  /*0e70*/  IMAD.IADD R11, R11, 0x1, R8 ;  /* 0x000000010b0b7824 */ /* 0x004fca00078e0208 */
[----:B------:R0:W-:Y:S02]  /*0e80*/  STG.E desc[UR36][R4.64], R11 ;  /* 0x0000000b04007986 */ /* 0x0001e4000c101924 */
.L_x_26:
[----:B------:R-:W-:Y:S05]  /*0e90*/  BSYNC.RECONVERGENT B0 ;  /* 0x0000000000007941 */ /* 0x000fea0003800200 */
.L_x_25:
[----:B------:R-:W-:Y:S01]  /*0ea0*/  VIADD R7, R7, 0x1 ;  /* 0x0000000107077836 */ /* 0x000fe20000000000 */
[----:B------:R-:W-:Y:S06]  /*0eb0*/  @P1 BRA `(.L_x_40) ;  /* 0xfffffff800c01947 */ /* 0x000fec000383ffff */
[----:B------:R-:W-:Y:S05]  /*0ec0*/  EXIT ;  /* 0x000000000000794d */ /* 0x000fea0003800000 */
.L_x_41:
        /* <DEDUP_REMOVED lines=11> */
.L_x_53:


//--------------------- .text._Z2enPjii           --------------------------
	.section	.text._Z2enPjii,"ax",@progbits
	.align	128
        .global         _Z2enPjii
        .type           _Z2enPjii,@function
        .size           _Z2enPjii,(.L_x_54 - _Z2enPjii)
        .other          _Z2enPjii,@"STO_CUDA_ENTRY STV_DEFAULT"
_Z2enPjii:
.text._Z2enPjii:
[----:B------:R-:W-:Y:S01]  /*0000*/  LDC R1, c[0x0][0x37c] ;  /* 0x0000df00ff017b82 */ /* 0x000fe20000000800 */
[----:B------:R-:W0:Y:S07]  /*0010*/  S2R R3, SR_TID.Y ;  /* 0x0000000000037919 */ /* 0x000e2e0000002200 */
[----:B------:R-:W1:Y:S01]  /*0020*/  LDC R5, c[0x0][0x360] ;  /* 0x0000d800ff057b82 */ /* 0x000e620000000800 */
[----:B------:R-:W2:Y:S01]  /*0030*/  LDCU.64 UR6, c[0x0][0x388] ;  /* 0x00007100ff0677ac */ /* 0x000ea20008000a00 */
[----:B------:R-:W1:Y:S06]  /*0040*/  S2R R0, SR_TID.X ;  /* 0x0000000000007919 */ /* 0x000e6c0000002100 */
[----:B------:R-:W0:Y:S08]  /*0050*/  S2UR UR5, SR_CTAID.Y ;  /* 0x00000000000579c3 */ /* 0x000e300000002600 */
[----:B------:R-:W0:Y:S08]  /*0060*/  LDC R2, c[0x0][0x364] ;  /* 0x0000d900ff027b82 */ /* 0x000e300000000800 */
[----:B------:R-:W1:Y:S01]  /*0070*/  S2UR UR4, SR_CTAID.X ;  /* 0x00000000000479c3 */ /* 0x000e620000002500 */
[----:B0-----:R-:W-:-:S05]  /*0080*/  IMAD R3, R2, UR5, R3 ;  /* 0x0000000502037c24 */ /* 0x001fca000f8e0203 */
[----:B------:R-:W-:Y:S01]  /*0090*/  LOP3.LUT R2, R3, 0xffff, RZ, 0xc0, !PT ;  /* 0x0000ffff03027812 */ /* 0x000fe200078ec0ff */
[----:B-1----:R-:W-:-:S03]  /*00a0*/  IMAD R0, R5, UR4, R0 ;  /* 0x0000000405007c24 */ /* 0x002fc6000f8e0200 */
[----:B--2---:R-:W-:Y:S02]  /*00b0*/  ISETP.GE.AND P0, PT, R2, UR7, PT ;  /* 0x0000000702007c0c */ /* 0x004fe4000bf06270 */
[----:B------:R-:W-:-:S04]  /*00c0*/  LOP3.LUT R5, R0, 0xffff, RZ, 0xc0, !PT ;  /* 0x0000ffff00057812 */ /* 0x000fc800078ec0ff */
[----:B------:R-:W-:-:S13]  /*00d0*/  ISETP.GE.OR P0, PT, R5, UR6, P0 ;  /* 0x0000000605007c0c */ /* 0x000fda0008706670 */
[----:B------:R-:W-:Y:S05]  /*00e0*/  @P0 EXIT ;  /* 0x000000000000094d */ /* 0x000fea0003800000 */
[C---:B------:R-:W-:Y:S01]  /*00f0*/  IMAD.SHL.U32 R4, R0.reuse, 0x2, RZ ;  /* 0x0000000200047824 */ /* 0x040fe200078e00ff */
[C---:B------:R-:W-:Y:S01]  /*0100*/  LOP3.LUT R7, R3.reuse, 0x1, RZ, 0xc0, !PT ;  /* 0x0000000103077812 */ /* 0x040fe200078ec0ff */
[----:B------:R-:W-:Y:S01]  /*0110*/  IMAD.SHL.U32 R9, R3, 0x2, RZ ;  /* 0x0000000203097824 */ /* 0x000fe200078e00ff */
[----:B------:R-:W0:Y:S01]  /*0120*/  LDCU.64 UR4, c[0x0][0x358] ;  /* 0x00006b00ff0477ac */ /* 0x000e220008000a00 */
[C---:B------:R-:W-:Y:S01]  /*0130*/  IMAD.SHL.U32 R6, R0.reuse, 0x4, RZ ;  /* 0x0000000400067824 */ /* 0x040fe200078e00ff */
[----:B------:R-:W-:Y:S01]  /*0140*/  LOP3.LUT R4, R7, 0x2, R4, 0xf8, !PT ;  /* 0x0000000207047812 */ /* 0x000fe200078ef804 */
[----:B------:R-:W-:Y:S02]  /*0150*/  IMAD.SHL.U32 R7, R3, 0x4, RZ ;  /* 0x0000000403077824 */ /* 0x000fe400078e00ff */
[----:B------:R-:W-:Y:S01]  /*0160*/  IMAD.SHL.U32 R8, R0, 0x4000, RZ ;  /* 0x0000400000087824 */ /* 0x000fe200078e00ff */
[----:B------:R-:W-:Y:S01]  /*0170*/  LOP3.LUT R9, R4, 0x4, R9, 0xf8, !PT ;  /* 0x0000000404097812 */ /* 0x000fe200078ef809 */
[----:B------:R-:W-:-:S02]  /*0180*/  IMAD.SHL.U32 R4, R0, 0x8, RZ ;  /* 0x0000000800047824 */ /* 0x000fc400078e00ff */
[----:B------:R-:W-:Y:S01]  /*0190*/  IMAD.SHL.U32 R11, R3, 0x4000, RZ ;  /* 0x00004000030b7824 */ /* 0x000fe200078e00ff */
[----:B------:R-:W-:Y:S01]  /*01a0*/  LOP3.LUT R6, R9, 0x8, R6, 0xf8, !PT ;  /* 0x0000000809067812 */ /* 0x000fe200078ef806 */
[----:B------:R-:W-:Y:S02]  /*01b0*/  IMAD.SHL.U32 R9, R3, 0x8, RZ ;  /* 0x0000000803097824 */ /* 0x000fe400078e00ff */
[----:B------:R-:W-:Y:S01]  /*01c0*/  IMAD R5, R5, UR7, R2 ;  /* 0x0000000705057c24 */ /* 0x000fe2000f8e0202 */
        /* <DEDUP_REMOVED lines=39> */
[C---:B------:R-:W-:Y:S02]  /*0440*/  IMAD.SHL.U32 R9, R3.reuse, 0x2000, RZ ;  /* 0x0000200003097824 */ /* 0x040fe400078e00ff */
[----:B------:R-:W-:Y:S01]  /*0450*/  IMAD.SHL.U32 R3, R3, 0x8000, RZ ;  /* 0x0000800003037824 */ /* 0x000fe200078e00ff */
[----:B------:R-:W-:-:S04]  /*0460*/  LOP3.LUT R7, R6, 0x1000000, R7, 0xf8, !PT ;  /* 0x0100000006077812 */ /* 0x000fc800078ef807 */
[----:B------:R-:W-:Y:S02]  /*0470*/  LOP3.LUT R4, R7, 0x2000000, R4, 0xf8, !PT ;  /* 0x0200000007047812 */ /* 0x000fe400078ef804 */
[----:B------:R-:W1:Y:S02]  /*0480*/  LDC.64 R6, c[0x0][0x380] ;  /* 0x0000e000ff067b82 */ /* 0x000e640000000a00 */
[----:B------:R-:W-:Y:S01]  /*0490*/  LOP3.LUT R9, R4, 0x4000000, R9, 0xf8, !PT ;  /* 0x0400000004097812 */ /* 0x000fe200078ef809 */
[C---:B------:R-:W-:Y:S02]  /*04a0*/  IMAD.SHL.U32 R4, R0.reuse, 0x8000, RZ ;  /* 0x0000800000047824 */ /* 0x040fe400078e00ff */
[----:B------:R-:W-:Y:S01]  /*04b0*/  IMAD.U32 R0, R0, 0x10000, RZ ;  /* 0x0001000000007824 */ /* 0x000fe200078e00ff */
[----:B------:R-:W-:-:S04]  /*04c0*/  LOP3.LUT R8, R9, 0x8000000, R8, 0xf8, !PT ;  /* 0x0800000009087812 */ /* 0x000fc800078ef808 */
[----:B------:R-:W-:-:S04]  /*04d0*/  LOP3.LUT R11, R8, 0x10000000, R11, 0xf8, !PT ;  /* 0x10000000080b7812 */ /* 0x000fc800078ef80b */
[----:B------:R-:W-:-:S04]  /*04e0*/  LOP3.LUT R4, R11, 0x20000000, R4, 0xf8, !PT ;  /* 0x200000000b047812 */ /* 0x000fc800078ef804 */
[----:B------:R-:W-:-:S04]  /*04f0*/  LOP3.LUT R3, R4, 0x40000000, R3, 0xf8, !PT ;  /* 0x4000000004037812 */ /* 0x000fc800078ef803 */
[----:B------:R-:W-:Y:S01]  /*0500*/  LOP3.LUT R3, R3, 0x80000000, R0, 0xf8, !PT ;  /* 0x8000000003037812 */ /* 0x000fe200078ef800 */
[----:B-1----:R-:W-:-:S05]  /*0510*/  IMAD.WIDE.U32 R6, R5, 0x4, R6 ;  /* 0x0000000405067825 */ /* 0x002fca00078e0006 */
[----:B0-----:R-:W-:Y:S01]  /*0520*/  STG.E desc[UR4][R6.64], R3 ;  /* 0x0000000306007986 */ /* 0x001fe2000c101904 */
[----:B------:R-:W-:Y:S05]  /*0530*/  EXIT ;  /* 0x000000000000794d */ /* 0x000fea0003800000 */
.L_x_42:
        /* <DEDUP_REMOVED lines=12> */
.L_x_54:


//--------------------- .nv.global.init           --------------------------
	.section	.nv.global.init,"aw",@progbits
.nv.global.init:
	.type		$str,@object
	.size		$str,(.L_45 - $str)
$str:
        /*0000*/ 	.byte	0x25, 0x64, 0x00
.L_45:


//--------------------- .nv.shared.reserved.0     --------------------------
	.section	.nv.shared.reserved.0,"aw",@nobits
	.weak		__nv_reservedSMEM_offset_0_alias
	.size		__nv_reservedSMEM_offset_0_alias, 0, 64
	.other		__nv_reservedSMEM_offset_0_alias,@"STO_CUDA_RESERVED_SHARED STV_DEFAULT"
__nv_reservedSMEM_offset_0_alias:
	.zero		0
	.zero		64


//--------------------- .nv.global                --------------------------
	.section	.nv.global,"aw",@nobits
.nv.global:
	.type		_ZN34_INTERNAL_fb536954_4_k_cu_c0dfdeff6thrust24THRUST_300001_SM_1000_NS12placeholders2_8E,@object
	.size		_ZN34_INTERNAL_fb536954_4_k_cu_c0dfdeff6thrust24THRUST_300001_SM_1000_NS12placeholders2_8E,(_ZN34_INTERNAL_fb536954_4_k_cu_c0dfdeff4cuda3std3__436_GLOBAL__N__fb536954_4_k_cu_c0dfdeff6ignoreE - _ZN34_INTERNAL_fb536954_4_k_cu_c0dfdeff6thrust24THRUST_300001_SM_1000_NS12placeholders2_8E)
_ZN34_INTERNAL_fb536954_4_k_cu_c0dfdeff6thrust24THRUST_300001_SM_1000_NS12placeholders2_8E:
	.zero		1
	.type		_ZN34_INTERNAL_fb536954_4_k_cu_c0dfdeff4cuda3std3__436_GLOBAL__N__fb536954_4_k_cu_c0dfdeff6ignoreE,@object
	.size		_ZN34_INTERNAL_fb536954_4_k_cu_c0dfdeff4cuda3std3__436_GLOBAL__N__fb536954_4_k_cu_c0dfdeff6ignoreE,(_ZN34_INTERNAL_fb536954_4_k_cu_c0dfdeff4cuda3std6ranges3__45__cpo4dataE - _ZN34_INTERNAL_fb536954_4_k_cu_c0dfdeff4cuda3std3__436_GLOBAL__N__fb536954_4_k_cu_c0dfdeff6ignoreE)
_ZN34_INTERNAL_fb536954_4_k_cu_c0dfdeff4cuda3std3__436_GLOBAL__N__fb536954_4_k_cu_c0dfdeff6ignoreE:
	.zero		1
	.type		_ZN34_INTERNAL_fb536954_4_k_cu_c0dfdeff4cuda3std6ranges3__45__cpo4dataE,@object
	.size		_ZN34_INTERNAL_fb536954_4_k_cu_c0dfdeff4cuda3std6ranges3__45__cpo4dataE,(_ZN34_INTERNAL_fb536954_4_k_cu_c0dfdeff6thrust24THRUST_300001_SM_1000_NS6system3cpp3parE - _ZN34_INTERNAL_fb536954_4_k_cu_c0dfdeff4cuda3std6ranges3__45__cpo4dataE)
_ZN34_INTERNAL_fb536954_4_k_cu_c0dfdeff4cuda3std6ranges3__45__cpo4dataE:
	.zero		1
	.type		_ZN34_INTERNAL_fb536954_4_k_cu_c0dfdeff6thrust24THRUST_300001_SM_1000_NS6system3cpp3parE,@object
	.size		_ZN34_INTERNAL_fb536954_4_k_cu_c0dfdeff6thrust24THRUST_300001_SM_1000_NS6system3cpp3parE,(_ZN34_INTERNAL_fb536954_4_k_cu_c0dfdeff4cuda3std3__45__cpo5beginE - _ZN34_INTERNAL_fb536954_4_k_cu_c0dfdeff6thrust24THRUST_300001_SM_1000_NS6system3cpp3parE)
_ZN34_INTERNAL_fb536954_4_k_cu_c0dfdeff6thrust24THRUST_300001_SM_1000_NS6system3cpp3parE:
	.zero		1
	.type		_ZN34_INTERNAL_fb536954_4_k_cu_c0dfdeff4cuda3std3__45__cpo5beginE,@object
	.size		_ZN34_INTERNAL_fb536954_4_k_cu_c0dfdeff4cuda3std3__45__cpo5beginE,(_ZN34_INTERNAL_fb536954_4_k_cu_c0dfdeff4cuda3std6ranges3__45__cpo5beginE - _ZN34_INTERNAL_fb536954_4_k_cu_c0dfdeff4cuda3std3__45__cpo5beginE)
_ZN34_INTERNAL_fb536954_4_k_cu_c0dfdeff4cuda3std3__45__cpo5beginE:
	.zero		1
	.type		_ZN34_INTERNAL_fb536954_4_k_cu_c0dfdeff4cuda3std6ranges3__45__cpo5beginE,@object
	.size		_ZN34_INTERNAL_fb536954_4_k_cu_c0dfdeff4cuda3std6ranges3__45__cpo5beginE,(_ZN34_INTERNAL_fb536954_4_k_cu_c0dfdeff6thrust24THRUST_300001_SM_1000_NS6deviceE - _ZN34_INTERNAL_fb536954_4_k_cu_c0dfdeff4cuda3std6ranges3__45__cpo5beginE)
_ZN34_INTERNAL_fb536954_4_k_cu_c0dfdeff4cuda3std6ranges3__45__cpo5beginE:
	.zero		1
	.type		_ZN34_INTERNAL_fb536954_4_k_cu_c0dfdeff6thrust24THRUST_300001_SM_1000_NS6deviceE,@object
	.size		_ZN34_INTERNAL_fb536954_4_k_cu_c0dfdeff6thrust24THRUST_300001_SM_1000_NS6deviceE,(_ZN34_INTERNAL_fb536954_4_k_cu_c0dfdeff4cuda3std3__47nulloptE - _ZN34_INTERNAL_fb536954_4_k_cu_c0dfdeff6thrust24THRUST_300001_SM_1000_NS6deviceE)
_ZN34_INTERNAL_fb536954_4_k_cu_c0dfdeff6thrust24THRUST_300001_SM_1000_NS6deviceE:
	.zero		1
	.type		_ZN34_INTERNAL_fb536954_4_k_cu_c0dfdeff4cuda3std3__47nulloptE,@object
	.size		_ZN34_INTERNAL_fb536954_4_k_cu_c0dfdeff4cuda3std3__47nulloptE,(_ZN34_INTERNAL_fb536954_4_k_cu_c0dfdeff4cuda3std6ranges3__45__cpo8distanceE - _ZN34_INTERNAL_fb536954_4_k_cu_c0dfdeff4cuda3std3__47nulloptE)
_ZN34_INTERNAL_fb536954_4_k_cu_c0dfdeff4cuda3std3__47nulloptE:
	.zero		1
	.type		_ZN34_INTERNAL_fb536954_4_k_cu_c0dfdeff4cuda3std6ranges3__45__cpo8distanceE,@object
	.size		_ZN34_INTERNAL_fb536954_4_k_cu_c0dfdeff4cuda3std6ranges3__45__cpo8distanceE,(_ZN34_INTERNAL_fb536954_4_k_cu_c0dfdeff6thrust24THRUST_300001_SM_1000_NS12placeholders2_4E - _ZN34_INTERNAL_fb536954_4_k_cu_c0dfdeff4cuda3std6ranges3__45__cpo8distanceE)
_ZN34_INTERNAL_fb536954_4_k_cu_c0dfdeff4cuda3std6ranges3__45__cpo8distanceE:
	.zero		1
	.type		_ZN34_INTERNAL_fb536954_4_k_cu_c0dfdeff6thrust24THRUST_300001_SM_1000_NS12placeholders2_4E,@object
	.size		_ZN34_INTERNAL_fb536954_4_k_cu_c0dfdeff6thrust24THRUST_300001_SM_1000_NS12placeholders2_4E,(_ZN34_INTERNAL_fb536954_4_k_cu_c0dfdeff4cuda3std3__45__cpo6rbeginE - _ZN34_INTERNAL_fb536954_4_k_cu_c0dfdeff6thrust24THRUST_300001_SM_1000_NS12placeholders2_4E)
_ZN34_INTERNAL_fb536954_4_k_cu_c0dfdeff6thrust24THRUST_300001_SM_1000_NS12placeholders2_4E:
	.zero		1
	.type		_ZN34_INTERNAL_fb536954_4_k_cu_c0dfdeff4cuda3std3__45__cpo6rbeginE,@object
	.size		_ZN34_INTERNAL_fb536954_4_k_cu_c0dfdeff4cuda3std3__45__cpo6rbeginE,(_ZN34_INTERNAL_fb536954_4_k_cu_c0dfdeff4cuda3std6ranges3__45__cpo7advanceE - _ZN34_INTERNAL_fb536954_4_k_cu_c0dfdeff4cuda3std3__45__cpo6rbeginE)
_ZN34_INTERNAL_fb536954_4_k_cu_c0dfdeff4cuda3std3__45__cpo6rbeginE:
	.zero		1
	.type		_ZN34_INTERNAL_fb536954_4_k_cu_c0dfdeff4cuda3std6ranges3__45__cpo7advanceE,@object
	.size		_ZN34_INTERNAL_fb536954_4_k_cu_c0dfdeff4cuda3std6ranges3__45__cpo7advanceE,(_ZN34_INTERNAL_fb536954_4_k_cu_c0dfdeff6thrust24THRUST_300001_SM_1000_NS12placeholders3_10E - _ZN34_INTERNAL_fb536954_4_k_cu_c0dfdeff4cuda3std6ranges3__45__cpo7advanceE)
_ZN34_INTERNAL_fb536954_4_k_cu_c0dfdeff4cuda3std6ranges3__45__cpo7advanceE:
	.zero		1
	.type		_ZN34_INTERNAL_fb536954_4_k_cu_c0dfdeff6thrust24THRUST_300001_SM_1000_NS12placeholders3_10E,@object
	.size		_ZN34_INTERNAL_fb536954_4_k_cu_c0dfdeff6thrust24THRUST_300001_SM_1000_NS12placeholders3_10E,(_ZN34_INTERNAL_fb536954_4_k_cu_c0dfdeff4cuda3std3__48in_placeE - _ZN34_INTERNAL_fb536954_4_k_cu_c0dfdeff6thrust24THRUST_300001_SM_1000_NS12placeholders3_10E)
_ZN34_INTERNAL_fb536954_4_k_cu_c0dfdeff6thrust24THRUST_300001_SM_1000_NS12placeholders3_10E:
	.zero		1
	.type		_ZN34_INTERNAL_fb536954_4_k_cu_c0dfdeff4cuda3std3__48in_placeE,@object
	.size		_ZN34_INTERNAL_fb536954_4_k_cu_c0dfdeff4cuda3std3__48in_placeE,(_ZN34_INTERNAL_fb536954_4_k_cu_c0dfdeff4cuda3std6ranges3__45__cpo4sizeE - _ZN34_INTERNAL_fb536954_4_k_cu_c0dfdeff4cuda3std3__48in_placeE)
_ZN34_INTERNAL_fb536954_4_k_cu_c0dfdeff4cuda3std3__48in_placeE:
	.zero		1
	.type		_ZN34_INTERNAL_fb536954_4_k_cu_c0dfdeff4cuda3std6ranges3__45__cpo4sizeE,@object
	.size		_ZN34_INTERNAL_fb536954_4_k_cu_c0dfdeff4cuda3std6ranges3__45__cpo4sizeE,(_ZN34_INTERNAL_fb536954_4_k_cu_c0dfdeff6thrust24THRUST_300001_SM_1000_NS12placeholders2_2E - _ZN34_INTERNAL_fb536954_4_k_cu_c0dfdeff4cuda3std6ranges3__45__cpo4sizeE)
_ZN34_INTERNAL_fb536954_4_k_cu_c0dfdeff4cuda3std6ranges3__45__cpo4sizeE:
	.zero		1
	.type		_ZN34_INTERNAL_fb536954_4_k_cu_c0dfdeff6thrust24THRUST_300001_SM_1000_NS12placeholders2_2E,@object
	.size		_ZN34_INTERNAL_fb536954_4_k_cu_c0dfdeff6thrust24THRUST_300001_SM_1000_NS12placeholders2_2E,(_ZN34_INTERNAL_fb536954_4_k_cu_c0dfdeff4cuda3std3__45__cpo6cbeginE - _ZN34_INTERNAL_fb536954_4_k_cu_c0dfdeff6thrust24THRUST_300001_SM_1000_NS12placeholders2_2E)
_ZN34_INTERNAL_fb536954_4_k_cu_c0dfdeff6thrust24THRUST_300001_SM_1000_NS12placeholders2_2E:
	.zero		1
	.type		_ZN34_INTERNAL_fb536954_4_k_cu_c0dfdeff4cuda3std3__45__cpo6cbeginE,@object
	.size		_ZN34_INTERNAL_fb536954_4_k_cu_c0dfdeff4cuda3std3__45__cpo6cbeginE,(_ZN34_INTERNAL_fb536954_4_k_cu_c0dfdeff4cuda3std6ranges3__45__cpo6cbeginE - _ZN34_INTERNAL_fb536954_4_k_cu_c0dfdeff4cuda3std3__45__cpo6cbeginE)
_ZN34_INTERNAL_fb536954_4_k_cu_c0dfdeff4cuda3std3__45__cpo6cbeginE:
	.zero		1
	.type		_ZN34_INTERNAL_fb536954_4_k_cu_c0dfdeff4cuda3std6ranges3__45__cpo6cbeginE,@object
	.size		_ZN34_INTERNAL_fb536954_4_k_cu_c0dfdeff4cuda3std6ranges3__45__cpo6cbeginE,(_ZN34_INTERNAL_fb536954_4_k_cu_c0dfdeff6thrust24THRUST_300001_SM_1000_NS12placeholders2_6E - _ZN34_INTERNAL_fb536954_4_k_cu_c0dfdeff4cuda3std6ranges3__45__cpo6cbeginE)
_ZN34_INTERNAL_fb536954_4_k_cu_c0dfdeff4cuda3std6ranges3__45__cpo6cbeginE:
	.zero		1
	.type		_ZN34_INTERNAL_fb536954_4_k_cu_c0dfdeff6thrust24THRUST_300001_SM_1000_NS12placeholders2_6E,@object
	.size		_ZN34_INTERNAL_fb536954_4_k_cu_c0dfdeff6thrust24THRUST_300001_SM_1000_NS12placeholders2_6E,(_ZN34_INTERNAL_fb536954_4_k_cu_c0dfdeff4cuda3std3__45__cpo7crbeginE - _ZN34_INTERNAL_fb536954_4_k_cu_c0dfdeff6thrust24THRUST_300001_SM_1000_NS12placeholders2_6E)
_ZN34_INTERNAL_fb536954_4_k_cu_c0dfdeff6thrust24THRUST_300001_SM_1000_NS12placeholders2_6E:
	.zero		1
	.type		_ZN34_INTERNAL_fb536954_4_k_cu_c0dfdeff4cuda3std3__45__cpo7crbeginE,@object
	.size		_ZN34_INTERNAL_fb536954_4_k_cu_c0dfdeff4cuda3std3__45__cpo7crbeginE,(_ZN34_INTERNAL_fb536954_4_k_cu_c0dfdeff4cuda3std6ranges3__45__cpo4nextE - _ZN34_INTERNAL_fb536954_4_k_cu_c0dfdeff4cuda3std3__45__cpo7crbeginE)
_ZN34_INTERNAL_fb536954_4_k_cu_c0dfdeff4cuda3std3__45__cpo7crbeginE:
	.zero		1
	.type		_ZN34_INTERNAL_fb536954_4_k_cu_c0dfdeff4cuda3std6ranges3__45__cpo4nextE,@object
	.size		_ZN34_INTERNAL_fb536954_4_k_cu_c0dfdeff4cuda3std6ranges3__45__cpo4nextE,(_ZN34_INTERNAL_fb536954_4_k_cu_c0dfdeff4cuda3std6ranges3__45__cpo4swapE - _ZN34_INTERNAL_fb536954_4_k_cu_c0dfdeff4cuda3std6ranges3__45__cpo4nextE)
_ZN34_INTERNAL_fb536954_4_k_cu_c0dfdeff4cuda3std6ranges3__45__cpo4nextE:
	.zero		1
	.type		_ZN34_INTERNAL_fb536954_4_k_cu_c0dfdeff4cuda3std6ranges3__45__cpo4swapE,@object
	.size		_ZN34_INTERNAL_fb536954_4_k_cu_c0dfdeff4cuda3std6ranges3__45__cpo4swapE,(_ZN34_INTERNAL_fb536954_4_k_cu_c0dfdeff6thrust24THRUST_300001_SM_1000_NS8cuda_cub10par_nosyncE - _ZN34_INTERNAL_fb536954_4_k_cu_c0dfdeff4cuda3std6ranges3__45__cpo4swapE)
_ZN34_INTERNAL_fb536954_4_k_cu_c0dfdeff4cuda3std6ranges3__45__cpo4swapE:
	.zero		1
	.type		_ZN34_INTERNAL_fb536954_4_k_cu_c0dfdeff6thrust24THRUST_300001_SM_1000_NS8cuda_cub10par_nosyncE,@object
	.size		_ZN34_INTERNAL_fb536954_4_k_cu_c0dfdeff6thrust24THRUST_300001_SM_1000_NS8cuda_cub10par_nosyncE,(_ZN34_INTERNAL_fb536954_4_k_cu_c0dfdeff6thrust24THRUST_300001_SM_1000_NS3seqE - _ZN34_INTERNAL_fb536954_4_k_cu_c0dfdeff6thrust24THRUST_300001_SM_1000_NS8cuda_cub10par_nosyncE)
_ZN34_INTERNAL_fb536954_4_k_cu_c0dfdeff6thrust24THRUST_300001_SM_1000_NS8cuda_cub10par_nosyncE:
	.zero		1
	.type		_ZN34_INTERNAL_fb536954_4_k_cu_c0dfdeff6thrust24THRUST_300001_SM_1000_NS3seqE,@object
	.size		_ZN34_INTERNAL_fb536954_4_k_cu_c0dfdeff6thrust24THRUST_300001_SM_1000_NS3seqE,(_ZN34_INTERNAL_fb536954_4_k_cu_c0dfdeff4cuda3std3__420unreachable_sentinelE - _ZN34_INTERNAL_fb536954_4_k_cu_c0dfdeff6thrust24THRUST_300001_SM_1000_NS3seqE)
_ZN34_INTERNAL_fb536954_4_k_cu_c0dfdeff6thrust24THRUST_300001_SM_1000_NS3seqE:
	.zero		1
	.type		_ZN34_INTERNAL_fb536954_4_k_cu_c0dfdeff4cuda3std3__420unreachable_sentinelE,@object
	.size		_ZN34_INTERNAL_fb536954_4_k_cu_c0dfdeff4cuda3std3__420unreachable_sentinelE,(_ZN34_INTERNAL_fb536954_4_k_cu_c0dfdeff4cuda3std6ranges3__45__cpo5ssizeE - _ZN34_INTERNAL_fb536954_4_k_cu_c0dfdeff4cuda3std3__420unreachable_sentinelE)
_ZN34_INTERNAL_fb536954_4_k_cu_c0dfdeff4cuda3std3__420unreachable_sentinelE:
	.zero		1
	.type		_ZN34_INTERNAL_fb536954_4_k_cu_c0dfdeff4cuda3std6ranges3__45__cpo5ssizeE,@object
	.size		_ZN34_INTERNAL_fb536954_4_k_cu_c0dfdeff4cuda3std6ranges3__45__cpo5ssizeE,(_ZN34_INTERNAL_fb536954_4_k_cu_c0dfdeff6thrust24THRUST_300001_SM_1000_NS12placeholders2_3E - _ZN34_INTERNAL_fb536954_4_k_cu_c0dfdeff4cuda3std6ranges3__45__cpo5ssizeE)
_ZN34_INTERNAL_fb536954_4_k_cu_c0dfdeff4cuda3std6ranges3__45__cpo5ssizeE:
	.zero		1
	.type		_ZN34_INTERNAL_fb536954_4_k_cu_c0dfdeff6thrust24THRUST_300001_SM_1000_NS12placeholders2_3E,@object
	.size		_ZN34_INTERNAL_fb536954_4_k_cu_c0dfdeff6thrust24THRUST_300001_SM_1000_NS12placeholders2_3E,(_ZN34_INTERNAL_fb536954_4_k_cu_c0dfdeff4cuda3std3__45__cpo4cendE - _ZN34_INTERNAL_fb536954_4_k_cu_c0dfdeff6thrust24THRUST_300001_SM_1000_NS12placeholders2_3E)
_ZN34_INTERNAL_fb536954_4_k_cu_c0dfdeff6thrust24THRUST_300001_SM_1000_NS12placeholders2_3E:
	.zero		1
	.type		_ZN34_INTERNAL_fb536954_4_k_cu_c0dfdeff4cuda3std3__45__cpo4cendE,@object
	.size		_ZN34_INTERNAL_fb536954_4_k_cu_c0dfdeff4cuda3std3__45__cpo4cendE,(_ZN34_INTERNAL_fb536954_4_k_cu_c0dfdeff4cuda3std6ranges3__45__cpo4cendE - _ZN34_INTERNAL_fb536954_4_k_cu_c0dfdeff4cuda3std3__45__cpo4cendE)
_ZN34_INTERNAL_fb536954_4_k_cu_c0dfdeff4cuda3std3__45__cpo4cendE:
	.zero		1
	.type		_ZN34_INTERNAL_fb536954_4_k_cu_c0dfdeff4cuda3std6ranges3__45__cpo4cendE,@object
	.size		_ZN34_INTERNAL_fb536954_4_k_cu_c0dfdeff4cuda3std6ranges3__45__cpo4cendE,(_ZN34_INTERNAL_fb536954_4_k_cu_c0dfdeff6thrust24THRUST_300001_SM_1000_NS12placeholders2_7E - _ZN34_INTERNAL_fb536954_4_k_cu_c0dfdeff4cuda3std6ranges3__45__cpo4cendE)
_ZN34_INTERNAL_fb536954_4_k_cu_c0dfdeff4cuda3std6ranges3__45__cpo4cendE:
	.zero		1
	.type		_ZN34_INTERNAL_fb536954_4_k_cu_c0dfdeff6thrust24THRUST_300001_SM_1000_NS12placeholders2_7E,@object
	.size		_ZN34_INTERNAL_fb536954_4_k_cu_c0dfdeff6thrust24THRUST_300001_SM_1000_NS12placeholders2_7E,(_ZN34_INTERNAL_fb536954_4_k_cu_c0dfdeff4cuda3std3__45__cpo5crendE - _ZN34_INTERNAL_fb536954_4_k_cu_c0dfdeff6thrust24THRUST_300001_SM_1000_NS12placeholders2_7E)
_ZN34_INTERNAL_fb536954_4_k_cu_c0dfdeff6thrust24THRUST_300001_SM_1000_NS12placeholders2_7E:
	.zero		1
	.type		_ZN34_INTERNAL_fb536954_4_k_cu_c0dfdeff4cuda3std3__45__cpo5crendE,@object
	.size		_ZN34_INTERNAL_fb536954_4_k_cu_c0dfdeff4cuda3std3__45__cpo5crendE,(_ZN34_INTERNAL_fb536954_4_k_cu_c0dfdeff4cuda3std6ranges3__45__cpo4prevE - _ZN34_INTERNAL_fb536954_4_k_cu_c0dfdeff4cuda3std3__45__cpo5crendE)
_ZN34_INTERNAL_fb536954_4_k_cu_c0dfdeff4cuda3std3__45__cpo5crendE:
	.zero		1
	.type		_ZN34_INTERNAL_fb536954_4_k_cu_c0dfdeff4cuda3std6ranges3__45__cpo4prevE,@object
	.size		_ZN34_INTERNAL_fb536954_4_k_cu_c0dfdeff4cuda3std6ranges3__45__cpo4prevE,(_ZN34_INTERNAL_fb536954_4_k_cu_c0dfdeff4cuda3std6ranges3__45__cpo9iter_moveE - _ZN34_INTERNAL_fb536954_4_k_cu_c0dfdeff4cuda3std6ranges3__45__cpo4prevE)
_ZN34_INTERNAL_fb536954_4_k_cu_c0dfdeff4cuda3std6ranges3__45__cpo4prevE:
	.zero		1
	.type		_ZN34_INTERNAL_fb536954_4_k_cu_c0dfdeff4cuda3std6ranges3__45__cpo9iter_moveE,@object
	.size		_ZN34_INTERNAL_fb536954_4_k_cu_c0dfdeff4cuda3std6ranges3__45__cpo9iter_moveE,(_ZN34_INTERNAL_fb536954_4_k_cu_c0dfdeff6thrust24THRUST_300001_SM_1000_NS6system6detail10sequential3seqE - _ZN34_INTERNAL_fb536954_4_k_cu_c0dfdeff4cuda3std6ranges3__45__cpo9iter_moveE)
_ZN34_INTERNAL_fb536954_4_k_cu_c0dfdeff4cuda3std6ranges3__45__cpo9iter_moveE:
	.zero		1
	.type		_ZN34_INTERNAL_fb536954_4_k_cu_c0dfdeff6thrust24THRUST_300001_SM_1000_NS6system6detail10sequential3seqE,@object
	.size		_ZN34_INTERNAL_fb536954_4_k_cu_c0dfdeff6thrust24THRUST_300001_SM_1000_NS6system6detail10sequential3seqE,(_ZN34_INTERNAL_fb536954_4_k_cu_c0dfdeff6thrust24THRUST_300001_SM_1000_NS12placeholders2_9E - _ZN34_INTERNAL_fb536954_4_k_cu_c0dfdeff6thrust24THRUST_300001_SM_1000_NS6system6detail10sequential3seqE)
_ZN34_INTERNAL_fb536954_4_k_cu_c0dfdeff6thrust24THRUST_300001_SM_1000_NS6system6detail10sequential3seqE:
	.zero		1
	.type		_ZN34_INTERNAL_fb536954_4_k_cu_c0dfdeff6thrust24THRUST_300001_SM_1000_NS12placeholders2_9E,@object
	.size		_ZN34_INTERNAL_fb536954_4_k_cu_c0dfdeff6thrust24THRUST_300001_SM_1000_NS12placeholders2_9E,(_ZN34_INTERNAL_fb536954_4_k_cu_c0dfdeff4cuda3std3__419piecewise_constructE - _ZN34_INTERNAL_fb536954_4_k_cu_c0dfdeff6thrust24THRUST_300001_SM_1000_NS12placeholders2_9E)
_ZN34_INTERNAL_fb536954_4_k_cu_c0dfdeff6thrust24THRUST_300001_SM_1000_NS12placeholders2_9E:
	.zero		1
	.type		_ZN34_INTERNAL_fb536954_4_k_cu_c0dfdeff4cuda3std3__419piecewise_constructE,@object
	.size		_ZN34_INTERNAL_fb536954_4_k_cu_c0dfdeff4cuda3std3__419piecewise_constructE,(_ZN34_INTERNAL_fb536954_4_k_cu_c0dfdeff4cuda3std6ranges3__45__cpo5cdataE - _ZN34_INTERNAL_fb536954_4_k_cu_c0dfdeff4cuda3std3__419piecewise_constructE)
_ZN34_INTERNAL_fb536954_4_k_cu_c0dfdeff4cuda3std3__419piecewise_constructE:
	.zero		1
	.type		_ZN34_INTERNAL_fb536954_4_k_cu_c0dfdeff4cuda3std6ranges3__45__cpo5cdataE,@object
	.size		_ZN34_INTERNAL_fb536954_4_k_cu_c0dfdeff4cuda3std6ranges3__45__cpo5cdataE,(_ZN34_INTERNAL_fb536954_4_k_cu_c0dfdeff6thrust24THRUST_300001_SM_1000_NS12placeholders2_1E - _ZN34_INTERNAL_fb536954_4_k_cu_c0dfdeff4cuda3std6ranges3__45__cpo5cdataE)
_ZN34_INTERNAL_fb536954_4_k_cu_c0dfdeff4cuda3std6ranges3__45__cpo5cdataE:
	.zero		1
	.type		_ZN34_INTERNAL_fb536954_4_k_cu_c0dfdeff6thrust24THRUST_300001_SM_1000_NS12placeholders2_1E,@object
	.size		_ZN34_INTERNAL_fb536954_4_k_cu_c0dfdeff6thrust24THRUST_300001_SM_1000_NS12placeholders2_1E,(_ZN34_INTERNAL_fb536954_4_k_cu_c0dfdeff4cuda3std3__45__cpo3endE - _ZN34_INTERNAL_fb536954_4_k_cu_c0dfdeff6thrust24THRUST_300001_SM_1000_NS12placeholders2_1E)
_ZN34_INTERNAL_fb536954_4_k_cu_c0dfdeff6thrust24THRUST_300001_SM_1000_NS12placeholders2_1E:
	.zero		1
	.type		_ZN34_INTERNAL_fb536954_4_k_cu_c0dfdeff4cuda3std3__45__cpo3endE,@object
	.size		_ZN34_INTERNAL_fb536954_4_k_cu_c0dfdeff4cuda3std3__45__cpo3endE,(_ZN34_INTERNAL_fb536954_4_k_cu_c0dfdeff4cuda3std6ranges3__45__cpo3endE - _ZN34_INTERNAL_fb536954_4_k_cu_c0dfdeff4cuda3std3__45__cpo3endE)
_ZN34_INTERNAL_fb536954_4_k_cu_c0dfdeff4cuda3std3__45__cpo3endE:
	.zero		1
	.type		_ZN34_INTERNAL_fb536954_4_k_cu_c0dfdeff4cuda3std6ranges3__45__cpo3endE,@object
	.size		_ZN34_INTERNAL_fb536954_4_k_cu_c0dfdeff4cuda3std6ranges3__45__cpo3endE,(_ZN34_INTERNAL_fb536954_4_k_cu_c0dfdeff6thrust24THRUST_300001_SM_1000_NS12placeholders2_5E - _ZN34_INTERNAL_fb536954_4_k_cu_c0dfdeff4cuda3std6ranges3__45__cpo3endE)
_ZN34_INTERNAL_fb536954_4_k_cu_c0dfdeff4cuda3std6ranges3__45__cpo3endE:
	.zero		1
	.type		_ZN34_INTERNAL_fb536954_4_k_cu_c0dfdeff6thrust24THRUST_300001_SM_1000_NS12placeholders2_5E,@object
	.size		_ZN34_INTERNAL_fb536954_4_k_cu_c0dfdeff6thrust24THRUST_300001_SM_1000_NS12placeholders2_5E,(_ZN34_INTERNAL_fb536954_4_k_cu_c0dfdeff4cuda3std3__45__cpo4rendE - _ZN34_INTERNAL_fb536954_4_k_cu_c0dfdeff6thrust24THRUST_300001_SM_1000_NS12placeholders2_5E)
_ZN34_INTERNAL_fb536954_4_k_cu_c0dfdeff6thrust24THRUST_300001_SM_1000_NS12placeholders2_5E:
	.zero		1
	.type		_ZN34_INTERNAL_fb536954_4_k_cu_c0dfdeff4cuda3std3__45__cpo4rendE,@object
	.size		_ZN34_INTERNAL_fb536954_4_k_cu_c0dfdeff4cuda3std3__45__cpo4rendE,(_ZN34_INTERNAL_fb536954_4_k_cu_c0dfdeff4cuda3std6ranges3__45__cpo9iter_swapE - _ZN34_INTERNAL_fb536954_4_k_cu_c0dfdeff4cuda3std3__45__cpo4rendE)
_ZN34_INTERNAL_fb536954_4_k_cu_c0dfdeff4cuda3std3__45__cpo4rendE:
	.zero		1
	.type		_ZN34_INTERNAL_fb536954_4_k_cu_c0dfdeff4cuda3std6ranges3__45__cpo9iter_swapE,@object
	.size		_ZN34_INTERNAL_fb536954_4_k_cu_c0dfdeff4cuda3std6ranges3__45__cpo9iter_swapE,(_ZN34_INTERNAL_fb536954_4_k_cu_c0dfdeff4cuda3std3__48unexpectE - _ZN34_INTERNAL_fb536954_4_k_cu_c0dfdeff4cuda3std6ranges3__45__cpo9iter_swapE)
_ZN34_INTERNAL_fb536954_4_k_cu_c0dfdeff4cuda3std6ranges3__45__cpo9iter_swapE:
	.zero		1
	.type		_ZN34_INTERNAL_fb536954_4_k_cu_c0dfdeff4cuda3std3__48unexpectE,@object
	.size		_ZN34_INTERNAL_fb536954_4_k_cu_c0dfdeff4cuda3std3__48unexpectE,(_ZN34_INTERNAL_fb536954_4_k_cu_c0dfdeff6thrust24THRUST_300001_SM_1000_NS8cuda_cub3parE - _ZN34_INTERNAL_fb536954_4_k_cu_c0dfdeff4cuda3std3__48unexpectE)
_ZN34_INTERNAL_fb536954_4_k_cu_c0dfdeff4cuda3std3__48unexpectE:
	.zero		1
	.type		_ZN34_INTERNAL_fb536954_4_k_cu_c0dfdeff6thrust24THRUST_300001_SM_1000_NS8cuda_cub3parE,@object
	.size		_ZN34_INTERNAL_fb536954_4_k_cu_c0dfdeff6thrust24THRUST_300001_SM_1000_NS8cuda_cub3parE,(.L_29 - _ZN34_INTERNAL_fb536954_4_k_cu_c0dfdeff6thrust24THRUST_300001_SM_1000_NS8cuda_cub3parE)
_ZN34_INTERNAL_fb536954_4_k_cu_c0dfdeff6thrust24THRUST_300001_SM_1000_NS8cuda_cub3parE:
	.zero		1
.L_29:


//--------------------- .nv.constant0._ZN3cub18CUB_300001_SM_10006detail11EmptyKernelIvEEvv --------------------------
	.section	.nv.constant0._ZN3cub18CUB_300001_SM_10006detail11EmptyKernelIvEEvv,"a",@progbits
	.sectionflags	@""
	.align	4
.nv.constant0._ZN3cub18CUB_300001_SM_10006detail11EmptyKernelIvEEvv:
	.zero		896


//--------------------- .nv.constant0._Z3addPjiiiii --------------------------
	.section	.nv.constant0._Z3addPjiiiii,"a",@progbits
	.sectionflags	@""
	.align	4
.nv.constant0._Z3addPjiiiii:
	.zero		924


//--------------------- .nv.constant0._Z2dePjS_S_ii --------------------------
	.section	.nv.constant0._Z2dePjS_S_ii,"a",@progbits
	.sectionflags	@""
	.align	4
.nv.constant0._Z2dePjS_S_ii:
	.zero		928


//--------------------- .nv.constant0._Z2enPjii   --------------------------
	.section	.nv.constant0._Z2enPjii,"a",@progbits
	.sectionflags	@""
	.align	4
.nv.constant0._Z2enPjii:
	.zero		912


//--------------------- SYMBOLS --------------------------

	.type		.nv.reservedSmem.offset0,@object
	.size		.nv.reservedSmem.offset0,0x4
	.type		vprintf,@function
